	.target	sm_103a

	.elftype	@"ET_EXEC"


//--------------------- .note.nv.tkinfo           --------------------------
	.section	.note.nv.tkinfo,"",@"SHT_NOTE"
	.sectionflags	@"SHF_NOTE_NV_TKINFO"
	.tkinfo
        /*0018*/ 	.word	0x00000002
        /*0030*/ 	.string	""
        /*0030*/ 	.string	"ptxas"
        /*0030*/ 	.string	"Cuda compilation tools, release 13.0, V13.0.88"
        /*0030*/ 	.string	"Build cuda_13.0.r13.0/compiler.36424714_0"
        /*0030*/ 	.string	"-arch sm_103a -m 64 "



//--------------------- .note.nv.cuinfo           --------------------------
	.section	.note.nv.cuinfo,"",@"SHT_NOTE"
	.sectionflags	@"SHF_NOTE_NV_CUINFO"
        /*0018*/ 	.short	0x0002
        /*001a*/ 	.short	0x0067
        /*001c*/ 	.short	0x0082
	.zero		2


//--------------------- .nv.info                  --------------------------
	.section	.nv.info,"",@"SHT_CUDA_INFO"
	.align	4


	//----- nvinfo : EIATTR_REGCOUNT
	.align		4
        /*0000*/ 	.byte	0x04, 0x2f
        /*0002*/ 	.short	(.L_12 - .L_11)
	.align		4
.L_11:
        /*0004*/ 	.word	index@(_ZN7cutlass13device_kernelIN5flash11enable_sm90INS1_16FlashAttnFwdSm90INS1_25CollectiveMainloopFwdSm90ILi2EN4cute5tupleIJNS5_1CILi1EEES8_S8_EEENS6_IJNS7_ILi64EEESA_SA_EEELi512ENS_6half_tEfNS_4arch4Sm90ELb1ELb0ELb1ELb1ELb1ELb1ELb1ELb0ELb0ELb1ELb0ELb0EEENS1_21CollectiveEpilogueFwdINS6_IJSA_NS7_ILi512EEESA_EEES9_SC_SE_Li256ELb1ELb1ELb0ELb0EEENS1_36VarlenDynamicPersistentTileSchedulerILi64ELi64ELi256ELi128ELb0ELb1ELb1ELb1ELb1ELb1EEEEEEEEEvNT_6ParamsE)
        /*0008*/ 	.word	0x00000004


	//----- nvinfo : EIATTR_FRAME_SIZE
	.align		4
.L_12:
        /*000c*/ 	.byte	0x04, 0x11
        /*000e*/ 	.short	(.L_14 - .L_13)
	.align		4
.L_13:
        /*0010*/ 	.word	index@(_ZN7cutlass13device_kernelIN5flash11enable_sm90INS1_16FlashAttnFwdSm90INS1_25CollectiveMainloopFwdSm90ILi2EN4cute5tupleIJNS5_1CILi1EEES8_S8_EEENS6_IJNS7_ILi64EEESA_SA_EEELi512ENS_6half_tEfNS_4arch4Sm90ELb1ELb0ELb1ELb1ELb1ELb1ELb1ELb0ELb0ELb1ELb0ELb0EEENS1_21CollectiveEpilogueFwdINS6_IJSA_NS7_ILi512EEESA_EEES9_SC_SE_Li256ELb1ELb1ELb0ELb0EEENS1_36VarlenDynamicPersistentTileSchedulerILi64ELi64ELi256ELi128ELb0ELb1ELb1ELb1ELb1ELb1EEEEEEEEEvNT_6ParamsE)
        /*0014*/ 	.word	0x00000000


	//----- nvinfo : EIATTR_REGCOUNT
	.align		4
.L_14:
        /*0018*/ 	.byte	0x04, 0x2f
        /*001a*/ 	.short	(.L_16 - .L_15)
	.align		4
.L_15:
        /*001c*/ 	.word	index@(_ZN7cutlass13device_kernelIN5flash11enable_sm90INS1_16FlashAttnFwdSm90INS1_25CollectiveMainloopFwdSm90ILi2EN4cute5tupleIJNS5_1CILi1EEES8_S8_EEENS6_IJNS7_ILi64EEESA_SA_EEELi512ENS_6half_tEfNS_4arch4Sm90ELb1ELb0ELb1ELb1ELb1ELb0ELb1ELb0ELb0ELb1ELb0ELb0EEENS1_21CollectiveEpilogueFwdINS6_IJSA_NS7_ILi512EEESA_EEES9_SC_SE_Li256ELb1ELb1ELb0ELb0EEENS1_36VarlenDynamicPersistentTileSchedulerILi64ELi64ELi256ELi128ELb0ELb1ELb1ELb1ELb1ELb1EEEEEEEEEvNT_6ParamsE)
        /*0020*/ 	.word	0x00000004


	//----- nvinfo : EIATTR_FRAME_SIZE
	.align		4
.L_16:
        /*0024*/ 	.byte	0x04, 0x11
        /*0026*/ 	.short	(.L_18 - .L_17)
	.align		4
.L_17:
        /*0028*/ 	.word	index@(_ZN7cutlass13device_kernelIN5flash11enable_sm90INS1_16FlashAttnFwdSm90INS1_25CollectiveMainloopFwdSm90ILi2EN4cute5tupleIJNS5_1CILi1EEES8_S8_EEENS6_IJNS7_ILi64EEESA_SA_EEELi512ENS_6half_tEfNS_4arch4Sm90ELb1ELb0ELb1ELb1ELb1ELb0ELb1ELb0ELb0ELb1ELb0ELb0EEENS1_21CollectiveEpilogueFwdINS6_IJSA_NS7_ILi512EEESA_EEES9_SC_SE_Li256ELb1ELb1ELb0ELb0EEENS1_36VarlenDynamicPersistentTileSchedulerILi64ELi64ELi256ELi128ELb0ELb1ELb1ELb1ELb1ELb1EEEEEEEEEvNT_6ParamsE)
        /*002c*/ 	.word	0x00000000


	//----- nvinfo : EIATTR_REGCOUNT
	.align		4
.L_18:
        /*0030*/ 	.byte	0x04, 0x2f
        /*0032*/ 	.short	(.L_20 - .L_19)
	.align		4
.L_19:
        /*0034*/ 	.word	index@(_ZN7cutlass13device_kernelIN5flash11enable_sm90INS1_16FlashAttnFwdSm90INS1_25CollectiveMainloopFwdSm90ILi2EN4cute5tupleIJNS5_1CILi1EEES8_S8_EEENS6_IJNS7_ILi64EEESA_SA_EEELi512ENS_6half_tEfNS_4arch4Sm90ELb1ELb0ELb1ELb1ELb1ELb1ELb0ELb0ELb0ELb1ELb0ELb0EEENS1_21CollectiveEpilogueFwdINS6_IJSA_NS7_ILi512EEESA_EEES9_SC_SE_Li256ELb1ELb1ELb0ELb0EEENS1_36VarlenDynamicPersistentTileSchedulerILi64ELi64ELi256ELi128ELb0ELb1ELb1ELb1ELb1ELb1EEEEEEEEEvNT_6ParamsE)
        /*0038*/ 	.word	0x00000004


	//----- nvinfo : EIATTR_FRAME_SIZE
	.align		4
.L_20:
        /*003c*/ 	.byte	0x04, 0x11
        /*003e*/ 	.short	(.L_22 - .L_21)
	.align		4
.L_21:
        /*0040*/ 	.word	index@(_ZN7cutlass13device_kernelIN5flash11enable_sm90INS1_16FlashAttnFwdSm90INS1_25CollectiveMainloopFwdSm90ILi2EN4cute5tupleIJNS5_1CILi1EEES8_S8_EEENS6_IJNS7_ILi64EEESA_SA_EEELi512ENS_6half_tEfNS_4arch4Sm90ELb1ELb0ELb1ELb1ELb1ELb1ELb0ELb0ELb0ELb1ELb0ELb0EEENS1_21CollectiveEpilogueFwdINS6_IJSA_NS7_ILi512EEESA_EEES9_SC_SE_Li256ELb1ELb1ELb0ELb0EEENS1_36VarlenDynamicPersistentTileSchedulerILi64ELi64ELi256ELi128ELb0ELb1ELb1ELb1ELb1ELb1EEEEEEEEEvNT_6ParamsE)
        /*0044*/ 	.word	0x00000000


	//----- nvinfo : EIATTR_REGCOUNT
	.align		4
.L_22:
        /*0048*/ 	.byte	0x04, 0x2f
        /*004a*/ 	.short	(.L_24 - .L_23)
	.align		4
.L_23:
        /*004c*/ 	.word	index@(_ZN7cutlass13device_kernelIN5flash11enable_sm90INS1_16FlashAttnFwdSm90INS1_25CollectiveMainloopFwdSm90ILi2EN4cute5tupleIJNS5_1CILi1EEES8_S8_EEENS6_IJNS7_ILi64EEESA_SA_EEELi512ENS_6half_tEfNS_4arch4Sm90ELb1ELb0ELb1ELb1ELb1ELb0ELb0ELb0ELb0ELb1ELb0ELb0EEENS1_21CollectiveEpilogueFwdINS6_IJSA_NS7_ILi512EEESA_EEES9_SC_SE_Li256ELb1ELb1ELb0ELb0EEENS1_36VarlenDynamicPersistentTileSchedulerILi64ELi64ELi256ELi128ELb0ELb1ELb1ELb1ELb1ELb1EEEEEEEEEvNT_6ParamsE)
        /*0050*/ 	.word	0x00000004


	//----- nvinfo : EIATTR_FRAME_SIZE
	.align		4
.L_24:
        /*0054*/ 	.byte	0x04, 0x11
        /*0056*/ 	.short	(.L_26 - .L_25)
	.align		4
.L_25:
        /*0058*/ 	.word	index@(_ZN7cutlass13device_kernelIN5flash11enable_sm90INS1_16FlashAttnFwdSm90INS1_25CollectiveMainloopFwdSm90ILi2EN4cute5tupleIJNS5_1CILi1EEES8_S8_EEENS6_IJNS7_ILi64EEESA_SA_EEELi512ENS_6half_tEfNS_4arch4Sm90ELb1ELb0ELb1ELb1ELb1ELb0ELb0ELb0ELb0ELb1ELb0ELb0EEENS1_21CollectiveEpilogueFwdINS6_IJSA_NS7_ILi512EEESA_EEES9_SC_SE_Li256ELb1ELb1ELb0ELb0EEENS1_36VarlenDynamicPersistentTileSchedulerILi64ELi64ELi256ELi128ELb0ELb1ELb1ELb1ELb1ELb1EEEEEEEEEvNT_6ParamsE)
        /*005c*/ 	.word	0x00000000


	//----- nvinfo : EIATTR_REGCOUNT
	.align		4
.L_26:
        /*0060*/ 	.byte	0x04, 0x2f
        /*0062*/ 	.short	(.L_28 - .L_27)
	.align		4
.L_27:
        /*0064*/ 	.word	index@(_ZN7cutlass13device_kernelIN5flash11enable_sm90INS1_16FlashAttnFwdSm90INS1_25CollectiveMainloopFwdSm90ILi2EN4cute5tupleIJNS5_1CILi1EEES8_S8_EEENS6_IJNS7_ILi64EEESA_SA_EEELi512ENS_6half_tEfNS_4arch4Sm90ELb1ELb0ELb1ELb0ELb1ELb0ELb1ELb0ELb0ELb1ELb0ELb0EEENS1_21CollectiveEpilogueFwdINS6_IJSA_NS7_ILi512EEESA_EEES9_SC_SE_Li256ELb0ELb1ELb0ELb0EEENS1_30DynamicPersistentTileSchedulerILi256ELi128ELb0ELb1ELb1EEEEEEEEEvNT_6ParamsE)
        /*0068*/ 	.word	0x00000004


	//----- nvinfo : EIATTR_FRAME_SIZE
	.align		4
.L_28:
        /*006c*/ 	.byte	0x04, 0x11
        /*006e*/ 	.short	(.L_30 - .L_29)
	.align		4
.L_29:
        /*0070*/ 	.word	index@(_ZN7cutlass13device_kernelIN5flash11enable_sm90INS1_16FlashAttnFwdSm90INS1_25CollectiveMainloopFwdSm90ILi2EN4cute5tupleIJNS5_1CILi1EEES8_S8_EEENS6_IJNS7_ILi64EEESA_SA_EEELi512ENS_6half_tEfNS_4arch4Sm90ELb1ELb0ELb1ELb0ELb1ELb0ELb1ELb0ELb0ELb1ELb0ELb0EEENS1_21CollectiveEpilogueFwdINS6_IJSA_NS7_ILi512EEESA_EEES9_SC_SE_Li256ELb0ELb1ELb0ELb0EEENS1_30DynamicPersistentTileSchedulerILi256ELi128ELb0ELb1ELb1EEEEEEEEEvNT_6ParamsE)
        /*0074*/ 	.word	0x00000000


	//----- nvinfo : EIATTR_REGCOUNT
	.align		4
.L_30:
        /*0078*/ 	.byte	0x04, 0x2f
        /*007a*/ 	.short	(.L_32 - .L_31)
	.align		4
.L_31:
        /*007c*/ 	.word	index@(_ZN7cutlass13device_kernelIN5flash11enable_sm90INS1_16FlashAttnFwdSm90INS1_25CollectiveMainloopFwdSm90ILi2EN4cute5tupleIJNS5_1CILi1EEES8_S8_EEENS6_IJNS7_ILi64EEESA_SA_EEELi512ENS_6half_tEfNS_4arch4Sm90ELb1ELb0ELb1ELb0ELb1ELb0ELb0ELb0ELb0ELb1ELb0ELb0EEENS1_21CollectiveEpilogueFwdINS6_IJSA_NS7_ILi512EEESA_EEES9_SC_SE_Li256ELb0ELb1ELb0ELb0EEENS1_30DynamicPersistentTileSchedulerILi256ELi128ELb0ELb1ELb1EEEEEEEEEvNT_6ParamsE)
        /*0080*/ 	.word	0x00000004


	//----- nvinfo : EIATTR_FRAME_SIZE
	.align		4
.L_32:
        /*0084*/ 	.byte	0x04, 0x11
        /*0086*/ 	.short	(.L_34 - .L_33)
	.align		4
.L_33:
        /*0088*/ 	.word	index@(_ZN7cutlass13device_kernelIN5flash11enable_sm90INS1_16FlashAttnFwdSm90INS1_25CollectiveMainloopFwdSm90ILi2EN4cute5tupleIJNS5_1CILi1EEES8_S8_EEENS6_IJNS7_ILi64EEESA_SA_EEELi512ENS_6half_tEfNS_4arch4Sm90ELb1ELb0ELb1ELb0ELb1ELb0ELb0ELb0ELb0ELb1ELb0ELb0EEENS1_21CollectiveEpilogueFwdINS6_IJSA_NS7_ILi512EEESA_EEES9_SC_SE_Li256ELb0ELb1ELb0ELb0EEENS1_30DynamicPersistentTileSchedulerILi256ELi128ELb0ELb1ELb1EEEEEEEEEvNT_6ParamsE)
        /*008c*/ 	.word	0x00000000


	//----- nvinfo : EIATTR_REGCOUNT
	.align		4
.L_34:
        /*0090*/ 	.byte	0x04, 0x2f
        /*0092*/ 	.short	(.L_36 - .L_35)
	.align		4
.L_35:
        /*0094*/ 	.word	index@(_ZN7cutlass13device_kernelIN5flash11enable_sm90INS1_16FlashAttnFwdSm90INS1_25CollectiveMainloopFwdSm90ILi2EN4cute5tupleIJNS5_1CILi1EEES8_S8_EEENS6_IJNS7_ILi64EEESA_SA_EEELi512ENS_6half_tEfNS_4arch4Sm90ELb0ELb1ELb1ELb1ELb1ELb1ELb1ELb0ELb0ELb1ELb0ELb0EEENS1_21CollectiveEpilogueFwdINS6_IJSA_NS7_ILi512EEESA_EEES9_SC_SE_Li256ELb1ELb1ELb0ELb0EEENS1_36VarlenDynamicPersistentTileSchedulerILi64ELi64ELi256ELi128ELb0ELb1ELb1ELb1ELb0ELb1EEEEEEEEEvNT_6ParamsE)
        /*0098*/ 	.word	0x00000004


	//----- nvinfo : EIATTR_FRAME_SIZE
	.align		4
.L_36:
        /*009c*/ 	.byte	0x04, 0x11
        /*009e*/ 	.short	(.L_38 - .L_37)
	.align		4
.L_37:
        /*00a0*/ 	.word	index@(_ZN7cutlass13device_kernelIN5flash11enable_sm90INS1_16FlashAttnFwdSm90INS1_25CollectiveMainloopFwdSm90ILi2EN4cute5tupleIJNS5_1CILi1EEES8_S8_EEENS6_IJNS7_ILi64EEESA_SA_EEELi512ENS_6half_tEfNS_4arch4Sm90ELb0ELb1ELb1ELb1ELb1ELb1ELb1ELb0ELb0ELb1ELb0ELb0EEENS1_21CollectiveEpilogueFwdINS6_IJSA_NS7_ILi512EEESA_EEES9_SC_SE_Li256ELb1ELb1ELb0ELb0EEENS1_36VarlenDynamicPersistentTileSchedulerILi64ELi64ELi256ELi128ELb0ELb1ELb1ELb1ELb0ELb1EEEEEEEEEvNT_6ParamsE)
        /*00a4*/ 	.word	0x00000000


	//----- nvinfo : EIATTR_REGCOUNT
	.align		4
.L_38:
        /*00a8*/ 	.byte	0x04, 0x2f
        /*00aa*/ 	.short	(.L_40 - .L_39)
	.align		4
.L_39:
        /*00ac*/ 	.word	index@(_ZN7cutlass13device_kernelIN5flash11enable_sm90INS1_16FlashAttnFwdSm90INS1_25CollectiveMainloopFwdSm90ILi2EN4cute5tupleIJNS5_1CILi1EEES8_S8_EEENS6_IJNS7_ILi64EEESA_SA_EEELi512ENS_6half_tEfNS_4arch4Sm90ELb0ELb1ELb1ELb1ELb1ELb0ELb1ELb0ELb0ELb1ELb0ELb0EEENS1_21CollectiveEpilogueFwdINS6_IJSA_NS7_ILi512EEESA_EEES9_SC_SE_Li256ELb1ELb1ELb0ELb0EEENS1_36VarlenDynamicPersistentTileSchedulerILi64ELi64ELi256ELi128ELb0ELb1ELb1ELb1ELb0ELb1EEEEEEEEEvNT_6ParamsE)
        /*00b0*/ 	.word	0x00000004


	//----- nvinfo : EIATTR_FRAME_SIZE
	.align		4
.L_40:
        /*00b4*/ 	.byte	0x04, 0x11
        /*00b6*/ 	.short	(.L_42 - .L_41)
	.align		4
.L_41:
        /*00b8*/ 	.word	index@(_ZN7cutlass13device_kernelIN5flash11enable_sm90INS1_16FlashAttnFwdSm90INS1_25CollectiveMainloopFwdSm90ILi2EN4cute5tupleIJNS5_1CILi1EEES8_S8_EEENS6_IJNS7_ILi64EEESA_SA_EEELi512ENS_6half_tEfNS_4arch4Sm90ELb0ELb1ELb1ELb1ELb1ELb0ELb1ELb0ELb0ELb1ELb0ELb0EEENS1_21CollectiveEpilogueFwdINS6_IJSA_NS7_ILi512EEESA_EEES9_SC_SE_Li256ELb1ELb1ELb0ELb0EEENS1_36VarlenDynamicPersistentTileSchedulerILi64ELi64ELi256ELi128ELb0ELb1ELb1ELb1ELb0ELb1EEEEEEEEEvNT_6ParamsE)
        /*00bc*/ 	.word	0x00000000


	//----- nvinfo : EIATTR_REGCOUNT
	.align		4
.L_42:
        /*00c0*/ 	.byte	0x04, 0x2f
        /*00c2*/ 	.short	(.L_44 - .L_43)
	.align		4
.L_43:
        /*00c4*/ 	.word	index@(_ZN7cutlass13device_kernelIN5flash11enable_sm90INS1_16FlashAttnFwdSm90INS1_25CollectiveMainloopFwdSm90ILi2EN4cute5tupleIJNS5_1CILi1EEES8_S8_EEENS6_IJNS7_ILi64EEESA_SA_EEELi512ENS_6half_tEfNS_4arch4Sm90ELb0ELb1ELb1ELb1ELb1ELb1ELb0ELb0ELb0ELb1ELb0ELb0EEENS1_21CollectiveEpilogueFwdINS6_IJSA_NS7_ILi512EEESA_EEES9_SC_SE_Li256ELb1ELb1ELb0ELb0EEENS1_36VarlenDynamicPersistentTileSchedulerILi64ELi64ELi256ELi128ELb0ELb1ELb1ELb1ELb0ELb1EEEEEEEEEvNT_6ParamsE)
        /*00c8*/ 	.word	0x00000004


	//----- nvinfo : EIATTR_FRAME_SIZE
	.align		4
.L_44:
        /*00cc*/ 	.byte	0x04, 0x11
        /*00ce*/ 	.short	(.L_46 - .L_45)
	.align		4
.L_45:
        /*00d0*/ 	.word	index@(_ZN7cutlass13device_kernelIN5flash11enable_sm90INS1_16FlashAttnFwdSm90INS1_25CollectiveMainloopFwdSm90ILi2EN4cute5tupleIJNS5_1CILi1EEES8_S8_EEENS6_IJNS7_ILi64EEESA_SA_EEELi512ENS_6half_tEfNS_4arch4Sm90ELb0ELb1ELb1ELb1ELb1ELb1ELb0ELb0ELb0ELb1ELb0ELb0EEENS1_21CollectiveEpilogueFwdINS6_IJSA_NS7_ILi512EEESA_EEES9_SC_SE_Li256ELb1ELb1ELb0ELb0EEENS1_36VarlenDynamicPersistentTileSchedulerILi64ELi64ELi256ELi128ELb0ELb1ELb1ELb1ELb0ELb1EEEEEEEEEvNT_6ParamsE)
        /*00d4*/ 	.word	0x00000000


	//----- nvinfo : EIATTR_REGCOUNT
	.align		4
.L_46:
        /*00d8*/ 	.byte	0x04, 0x2f
        /*00da*/ 	.short	(.L_48 - .L_47)
	.align		4
.L_47:
        /*00dc*/ 	.word	index@(_ZN7cutlass13device_kernelIN5flash11enable_sm90INS1_16FlashAttnFwdSm90INS1_25CollectiveMainloopFwdSm90ILi2EN4cute5tupleIJNS5_1CILi1EEES8_S8_EEENS6_IJNS7_ILi64EEESA_SA_EEELi512ENS_6half_tEfNS_4arch4Sm90ELb0ELb1ELb1ELb1ELb1ELb0ELb0ELb0ELb0ELb1ELb0ELb0EEENS1_21CollectiveEpilogueFwdINS6_IJSA_NS7_ILi512EEESA_EEES9_SC_SE_Li256ELb1ELb1ELb0ELb0EEENS1_36VarlenDynamicPersistentTileSchedulerILi64ELi64ELi256ELi128ELb0ELb1ELb1ELb1ELb0ELb1EEEEEEEEEvNT_6ParamsE)
        /*00e0*/ 	.word	0x00000004


	//----- nvinfo : EIATTR_FRAME_SIZE
	.align		4
.L_48:
        /*00e4*/ 	.byte	0x04, 0x11
        /*00e6*/ 	.short	(.L_50 - .L_49)
	.align		4
.L_49:
        /*00e8*/ 	.word	index@(_ZN7cutlass13device_kernelIN5flash11enable_sm90INS1_16FlashAttnFwdSm90INS1_25CollectiveMainloopFwdSm90ILi2EN4cute5tupleIJNS5_1CILi1EEES8_S8_EEENS6_IJNS7_ILi64EEESA_SA_EEELi512ENS_6half_tEfNS_4arch4Sm90ELb0ELb1ELb1ELb1ELb1ELb0ELb0ELb0ELb0ELb1ELb0ELb0EEENS1_21CollectiveEpilogueFwdINS6_IJSA_NS7_ILi512EEESA_EEES9_SC_SE_Li256ELb1ELb1ELb0ELb0EEENS1_36VarlenDynamicPersistentTileSchedulerILi64ELi64ELi256ELi128ELb0ELb1ELb1ELb1ELb0ELb1EEEEEEEEEvNT_6ParamsE)
        /*00ec*/ 	.word	0x00000000


	//----- nvinfo : EIATTR_REGCOUNT
	.align		4
.L_50:
        /*00f0*/ 	.byte	0x04, 0x2f
        /*00f2*/ 	.short	(.L_52 - .L_51)
	.align		4
.L_51:
        /*00f4*/ 	.word	index@(_ZN7cutlass13device_kernelIN5flash11enable_sm90INS1_16FlashAttnFwdSm90INS1_25CollectiveMainloopFwdSm90ILi2EN4cute5tupleIJNS5_1CILi1EEES8_S8_EEENS6_IJNS7_ILi64EEESA_SA_EEELi512ENS_6half_tEfNS_4arch4Sm90ELb0ELb1ELb1ELb0ELb1ELb0ELb1ELb0ELb0ELb1ELb0ELb0EEENS1_21CollectiveEpilogueFwdINS6_IJSA_NS7_ILi512EEESA_EEES9_SC_SE_Li256ELb0ELb1ELb0ELb0EEENS1_30DynamicPersistentTileSchedulerILi256ELi128ELb0ELb1ELb1EEEEEEEEEvNT_6ParamsE)
        /*00f8*/ 	.word	0x00000004


	//----- nvinfo : EIATTR_FRAME_SIZE
	.align		4
.L_52:
        /*00fc*/ 	.byte	0x04, 0x11
        /*00fe*/ 	.short	(.L_54 - .L_53)
	.align		4
.L_53:
        /*0100*/ 	.word	index@(_ZN7cutlass13device_kernelIN5flash11enable_sm90INS1_16FlashAttnFwdSm90INS1_25CollectiveMainloopFwdSm90ILi2EN4cute5tupleIJNS5_1CILi1EEES8_S8_EEENS6_IJNS7_ILi64EEESA_SA_EEELi512ENS_6half_tEfNS_4arch4Sm90ELb0ELb1ELb1ELb0ELb1ELb0ELb1ELb0ELb0ELb1ELb0ELb0EEENS1_21CollectiveEpilogueFwdINS6_IJSA_NS7_ILi512EEESA_EEES9_SC_SE_Li256ELb0ELb1ELb0ELb0EEENS1_30DynamicPersistentTileSchedulerILi256ELi128ELb0ELb1ELb1EEEEEEEEEvNT_6ParamsE)
        /*0104*/ 	.word	0x00000000


	//----- nvinfo : EIATTR_REGCOUNT
	.align		4
.L_54:
        /*0108*/ 	.byte	0x04, 0x2f
        /*010a*/ 	.short	(.L_56 - .L_55)
	.align		4
.L_55:
        /*010c*/ 	.word	index@(_ZN7cutlass13device_kernelIN5flash11enable_sm90INS1_16FlashAttnFwdSm90INS1_25CollectiveMainloopFwdSm90ILi2EN4cute5tupleIJNS5_1CILi1EEES8_S8_EEENS6_IJNS7_ILi64EEESA_SA_EEELi512ENS_6half_tEfNS_4arch4Sm90ELb0ELb1ELb1ELb0ELb1ELb0ELb0ELb0ELb0ELb1ELb0ELb0EEENS1_21CollectiveEpilogueFwdINS6_IJSA_NS7_ILi512EEESA_EEES9_SC_SE_Li256ELb0ELb1ELb0ELb0EEENS1_30DynamicPersistentTileSchedulerILi256ELi128ELb0ELb1ELb1EEEEEEEEEvNT_6ParamsE)
        /*0110*/ 	.word	0x00000004


	//----- nvinfo : EIATTR_FRAME_SIZE
	.align		4
.L_56:
        /*0114*/ 	.byte	0x04, 0x11
        /*0116*/ 	.short	(.L_58 - .L_57)
	.align		4
.L_57:
        /*0118*/ 	.word	index@(_ZN7cutlass13device_kernelIN5flash11enable_sm90INS1_16FlashAttnFwdSm90INS1_25CollectiveMainloopFwdSm90ILi2EN4cute5tupleIJNS5_1CILi1EEES8_S8_EEENS6_IJNS7_ILi64EEESA_SA_EEELi512ENS_6half_tEfNS_4arch4Sm90ELb0ELb1ELb1ELb0ELb1ELb0ELb0ELb0ELb0ELb1ELb0ELb0EEENS1_21CollectiveEpilogueFwdINS6_IJSA_NS7_ILi512EEESA_EEES9_SC_SE_Li256ELb0ELb1ELb0ELb0EEENS1_30DynamicPersistentTileSchedulerILi256ELi128ELb0ELb1ELb1EEEEEEEEEvNT_6ParamsE)
        /*011c*/ 	.word	0x00000000


	//----- nvinfo : EIATTR_REGCOUNT
	.align		4
.L_58:
        /*0120*/ 	.byte	0x04, 0x2f
        /*0122*/ 	.short	(.L_60 - .L_59)
	.align		4
.L_59:
        /*0124*/ 	.word	index@(_ZN7cutlass13device_kernelIN5flash11enable_sm90INS1_16FlashAttnFwdSm90INS1_25CollectiveMainloopFwdSm90ILi2EN4cute5tupleIJNS5_1CILi1EEES8_S8_EEENS6_IJNS7_ILi64EEESA_SA_EEELi512ENS_6half_tEfNS_4arch4Sm90ELb0ELb0ELb1ELb1ELb1ELb1ELb1ELb0ELb0ELb1ELb0ELb0EEENS1_21CollectiveEpilogueFwdINS6_IJSA_NS7_ILi512EEESA_EEES9_SC_SE_Li256ELb1ELb1ELb0ELb0EEENS1_36VarlenDynamicPersistentTileSchedulerILi64ELi64ELi256ELi128ELb0ELb1ELb1ELb0ELb1ELb1EEEEEEEEEvNT_6ParamsE)
        /*0128*/ 	.word	0x00000004


	//----- nvinfo : EIATTR_FRAME_SIZE
	.align		4
.L_60:
        /*012c*/ 	.byte	0x04, 0x11
        /*012e*/ 	.short	(.L_62 - .L_61)
	.align		4
.L_61:
        /*0130*/ 	.word	index@(_ZN7cutlass13device_kernelIN5flash11enable_sm90INS1_16FlashAttnFwdSm90INS1_25CollectiveMainloopFwdSm90ILi2EN4cute5tupleIJNS5_1CILi1EEES8_S8_EEENS6_IJNS7_ILi64EEESA_SA_EEELi512ENS_6half_tEfNS_4arch4Sm90ELb0ELb0ELb1ELb1ELb1ELb1ELb1ELb0ELb0ELb1ELb0ELb0EEENS1_21CollectiveEpilogueFwdINS6_IJSA_NS7_ILi512EEESA_EEES9_SC_SE_Li256ELb1ELb1ELb0ELb0EEENS1_36VarlenDynamicPersistentTileSchedulerILi64ELi64ELi256ELi128ELb0ELb1ELb1ELb0ELb1ELb1EEEEEEEEEvNT_6ParamsE)
        /*0134*/ 	.word	0x00000000


	//----- nvinfo : EIATTR_REGCOUNT
	.align		4
.L_62:
        /*0138*/ 	.byte	0x04, 0x2f
        /*013a*/ 	.short	(.L_64 - .L_63)
	.align		4
.L_63:
        /*013c*/ 	.word	index@(_ZN7cutlass13device_kernelIN5flash11enable_sm90INS1_16FlashAttnFwdSm90INS1_25CollectiveMainloopFwdSm90ILi2EN4cute5tupleIJNS5_1CILi1EEES8_S8_EEENS6_IJNS7_ILi64EEESA_SA_EEELi512ENS_6half_tEfNS_4arch4Sm90ELb0ELb0ELb1ELb1ELb1ELb0ELb1ELb0ELb0ELb1ELb0ELb0EEENS1_21CollectiveEpilogueFwdINS6_IJSA_NS7_ILi512EEESA_EEES9_SC_SE_Li256ELb1ELb1ELb0ELb0EEENS1_36VarlenDynamicPersistentTileSchedulerILi64ELi64ELi256ELi128ELb0ELb1ELb1ELb0ELb1ELb1EEEEEEEEEvNT_6ParamsE)
        /*0140*/ 	.word	0x00000004


	//----- nvinfo : EIATTR_FRAME_SIZE
	.align		4
.L_64:
        /*0144*/ 	.byte	0x04, 0x11
        /*0146*/ 	.short	(.L_66 - .L_65)
	.align		4
.L_65:
        /*0148*/ 	.word	index@(_ZN7cutlass13device_kernelIN5flash11enable_sm90INS1_16FlashAttnFwdSm90INS1_25CollectiveMainloopFwdSm90ILi2EN4cute5tupleIJNS5_1CILi1EEES8_S8_EEENS6_IJNS7_ILi64EEESA_SA_EEELi512ENS_6half_tEfNS_4arch4Sm90ELb0ELb0ELb1ELb1ELb1ELb0ELb1ELb0ELb0ELb1ELb0ELb0EEENS1_21CollectiveEpilogueFwdINS6_IJSA_NS7_ILi512EEESA_EEES9_SC_SE_Li256ELb1ELb1ELb0ELb0EEENS1_36VarlenDynamicPersistentTileSchedulerILi64ELi64ELi256ELi128ELb0ELb1ELb1ELb0ELb1ELb1EEEEEEEEEvNT_6ParamsE)
        /*014c*/ 	.word	0x00000000


	//----- nvinfo : EIATTR_REGCOUNT
	.align		4
.L_66:
        /*0150*/ 	.byte	0x04, 0x2f
        /*0152*/ 	.short	(.L_68 - .L_67)
	.align		4
.L_67:
        /*0154*/ 	.word	index@(_ZN7cutlass13device_kernelIN5flash11enable_sm90INS1_16FlashAttnFwdSm90INS1_25CollectiveMainloopFwdSm90ILi2EN4cute5tupleIJNS5_1CILi1EEES8_S8_EEENS6_IJNS7_ILi64EEESA_SA_EEELi512ENS_6half_tEfNS_4arch4Sm90ELb0ELb0ELb1ELb1ELb1ELb1ELb0ELb0ELb0ELb1ELb0ELb0EEENS1_21CollectiveEpilogueFwdINS6_IJSA_NS7_ILi512EEESA_EEES9_SC_SE_Li256ELb1ELb1ELb0ELb0EEENS1_36VarlenDynamicPersistentTileSchedulerILi64ELi64ELi256ELi128ELb0ELb1ELb1ELb0ELb1ELb1EEEEEEEEEvNT_6ParamsE)
        /*0158*/ 	.word	0x00000004


	//----- nvinfo : EIATTR_FRAME_SIZE
	.align		4
.L_68:
        /*015c*/ 	.byte	0x04, 0x11
        /*015e*/ 	.short	(.L_70 - .L_69)
	.align		4
.L_69:
        /*0160*/ 	.word	index@(_ZN7cutlass13device_kernelIN5flash11enable_sm90INS1_16FlashAttnFwdSm90INS1_25CollectiveMainloopFwdSm90ILi2EN4cute5tupleIJNS5_1CILi1EEES8_S8_EEENS6_IJNS7_ILi64EEESA_SA_EEELi512ENS_6half_tEfNS_4arch4Sm90ELb0ELb0ELb1ELb1ELb1ELb1ELb0ELb0ELb0ELb1ELb0ELb0EEENS1_21CollectiveEpilogueFwdINS6_IJSA_NS7_ILi512EEESA_EEES9_SC_SE_Li256ELb1ELb1ELb0ELb0EEENS1_36VarlenDynamicPersistentTileSchedulerILi64ELi64ELi256ELi128ELb0ELb1ELb1ELb0ELb1ELb1EEEEEEEEEvNT_6ParamsE)
        /*0164*/ 	.word	0x00000000


	//----- nvinfo : EIATTR_REGCOUNT
	.align		4
.L_70:
        /*0168*/ 	.byte	0x04, 0x2f
        /*016a*/ 	.short	(.L_72 - .L_71)
	.align		4
.L_71:
        /*016c*/ 	.word	index@(_ZN7cutlass13device_kernelIN5flash11enable_sm90INS1_16FlashAttnFwdSm90INS1_25CollectiveMainloopFwdSm90ILi2EN4cute5tupleIJNS5_1CILi1EEES8_S8_EEENS6_IJNS7_ILi64EEESA_SA_EEELi512ENS_6half_tEfNS_4arch4Sm90ELb0ELb0ELb1ELb1ELb1ELb0ELb0ELb0ELb0ELb1ELb0ELb0EEENS1_21CollectiveEpilogueFwdINS6_IJSA_NS7_ILi512EEESA_EEES9_SC_SE_Li256ELb1ELb1ELb0ELb0EEENS1_36VarlenDynamicPersistentTileSchedulerILi64ELi64ELi256ELi128ELb0ELb1ELb1ELb0ELb1ELb1EEEEEEEEEvNT_6ParamsE)
        /*0170*/ 	.word	0x00000004


	//----- nvinfo : EIATTR_FRAME_SIZE
	.align		4
.L_72:
        /*0174*/ 	.byte	0x04, 0x11
        /*0176*/ 	.short	(.L_74 - .L_73)
	.align		4
.L_73:
        /*0178*/ 	.word	index@(_ZN7cutlass13device_kernelIN5flash11enable_sm90INS1_16FlashAttnFwdSm90INS1_25CollectiveMainloopFwdSm90ILi2EN4cute5tupleIJNS5_1CILi1EEES8_S8_EEENS6_IJNS7_ILi64EEESA_SA_EEELi512ENS_6half_tEfNS_4arch4Sm90ELb0ELb0ELb1ELb1ELb1ELb0ELb0ELb0ELb0ELb1ELb0ELb0EEENS1_21CollectiveEpilogueFwdINS6_IJSA_NS7_ILi512EEESA_EEES9_SC_SE_Li256ELb1ELb1ELb0ELb0EEENS1_36VarlenDynamicPersistentTileSchedulerILi64ELi64ELi256ELi128ELb0ELb1ELb1ELb0ELb1ELb1EEEEEEEEEvNT_6ParamsE)
        /*017c*/ 	.word	0x00000000


	//----- nvinfo : EIATTR_REGCOUNT
	.align		4
.L_74:
        /*0180*/ 	.byte	0x04, 0x2f
        /*0182*/ 	.short	(.L_76 - .L_75)
	.align		4
.L_75:
        /*0184*/ 	.word	index@(_ZN7cutlass13device_kernelIN5flash11enable_sm90INS1_16FlashAttnFwdSm90INS1_25CollectiveMainloopFwdSm90ILi2EN4cute5tupleIJNS5_1CILi1EEES8_S8_EEENS6_IJNS7_ILi64EEESA_SA_EEELi512ENS_6half_tEfNS_4arch4Sm90ELb0ELb0ELb1ELb0ELb1ELb0ELb1ELb0ELb0ELb1ELb0ELb0EEENS1_21CollectiveEpilogueFwdINS6_IJSA_NS7_ILi512EEESA_EEES9_SC_SE_Li256ELb0ELb1ELb0ELb0EEENS1_29StaticPersistentTileSchedulerILb0EEEEEEEEEvNT_6ParamsE)
        /*0188*/ 	.word	0x00000004


	//----- nvinfo : EIATTR_FRAME_SIZE
	.align		4
.L_76:
        /*018c*/ 	.byte	0x04, 0x11
        /*018e*/ 	.short	(.L_78 - .L_77)
	.align		4
.L_77:
        /*0190*/ 	.word	index@(_ZN7cutlass13device_kernelIN5flash11enable_sm90INS1_16FlashAttnFwdSm90INS1_25CollectiveMainloopFwdSm90ILi2EN4cute5tupleIJNS5_1CILi1EEES8_S8_EEENS6_IJNS7_ILi64EEESA_SA_EEELi512ENS_6half_tEfNS_4arch4Sm90ELb0ELb0ELb1ELb0ELb1ELb0ELb1ELb0ELb0ELb1ELb0ELb0EEENS1_21CollectiveEpilogueFwdINS6_IJSA_NS7_ILi512EEESA_EEES9_SC_SE_Li256ELb0ELb1ELb0ELb0EEENS1_29StaticPersistentTileSchedulerILb0EEEEEEEEEvNT_6ParamsE)
        /*0194*/ 	.word	0x00000000


	//----- nvinfo : EIATTR_REGCOUNT
	.align		4
.L_78:
        /*0198*/ 	.byte	0x04, 0x2f
        /*019a*/ 	.short	(.L_80 - .L_79)
	.align		4
.L_79:
        /*019c*/ 	.word	index@(_ZN7cutlass13device_kernelIN5flash11enable_sm90INS1_16FlashAttnFwdSm90INS1_25CollectiveMainloopFwdSm90ILi2EN4cute5tupleIJNS5_1CILi1EEES8_S8_EEENS6_IJNS7_ILi64EEESA_SA_EEELi512ENS_6half_tEfNS_4arch4Sm90ELb0ELb0ELb1ELb0ELb1ELb0ELb0ELb0ELb0ELb1ELb0ELb0EEENS1_21CollectiveEpilogueFwdINS6_IJSA_NS7_ILi512EEESA_EEES9_SC_SE_Li256ELb0ELb1ELb0ELb0EEENS1_29StaticPersistentTileSchedulerILb0EEEEEEEEEvNT_6ParamsE)
        /*01a0*/ 	.word	0x00000004


	//----- nvinfo : EIATTR_FRAME_SIZE
	.align		4
.L_80:
        /*01a4*/ 	.byte	0x04, 0x11
        /*01a6*/ 	.short	(.L_82 - .L_81)
	.align		4
.L_81:
        /*01a8*/ 	.word	index@(_ZN7cutlass13device_kernelIN5flash11enable_sm90INS1_16FlashAttnFwdSm90INS1_25CollectiveMainloopFwdSm90ILi2EN4cute5tupleIJNS5_1CILi1EEES8_S8_EEENS6_IJNS7_ILi64EEESA_SA_EEELi512ENS_6half_tEfNS_4arch4Sm90ELb0ELb0ELb1ELb0ELb1ELb0ELb0ELb0ELb0ELb1ELb0ELb0EEENS1_21CollectiveEpilogueFwdINS6_IJSA_NS7_ILi512EEESA_EEES9_SC_SE_Li256ELb0ELb1ELb0ELb0EEENS1_29StaticPersistentTileSchedulerILb0EEEEEEEEEvNT_6ParamsE)
        /*01ac*/ 	.word	0x00000000


	//----- nvinfo : EIATTR_MIN_STACK_SIZE
	.align		4
.L_82:
        /*01b0*/ 	.byte	0x04, 0x12
        /*01b2*/ 	.short	(.L_84 - .L_83)
	.align		4
.L_83:
        /*01b4*/ 	.word	index@(_ZN7cutlass13device_kernelIN5flash11enable_sm90INS1_16FlashAttnFwdSm90INS1_25CollectiveMainloopFwdSm90ILi2EN4cute5tupleIJNS5_1CILi1EEES8_S8_EEENS6_IJNS7_ILi64EEESA_SA_EEELi512ENS_6half_tEfNS_4arch4Sm90ELb0ELb0ELb1ELb0ELb1ELb0ELb0ELb0ELb0ELb1ELb0ELb0EEENS1_21CollectiveEpilogueFwdINS6_IJSA_NS7_ILi512EEESA_EEES9_SC_SE_Li256ELb0ELb1ELb0ELb0EEENS1_29StaticPersistentTileSchedulerILb0EEEEEEEEEvNT_6ParamsE)
        /*01b8*/ 	.word	0x00000000


	//----- nvinfo : EIATTR_MIN_STACK_SIZE
	.align		4
.L_84:
        /*01bc*/ 	.byte	0x04, 0x12
        /*01be*/ 	.short	(.L_86 - .L_85)
	.align		4
.L_85:
        /*01c0*/ 	.word	index@(_ZN7cutlass13device_kernelIN5flash11enable_sm90INS1_16FlashAttnFwdSm90INS1_25CollectiveMainloopFwdSm90ILi2EN4cute5tupleIJNS5_1CILi1EEES8_S8_EEENS6_IJNS7_ILi64EEESA_SA_EEELi512ENS_6half_tEfNS_4arch4Sm90ELb0ELb0ELb1ELb0ELb1ELb0ELb1ELb0ELb0ELb1ELb0ELb0EEENS1_21CollectiveEpilogueFwdINS6_IJSA_NS7_ILi512EEESA_EEES9_SC_SE_Li256ELb0ELb1ELb0ELb0EEENS1_29StaticPersistentTileSchedulerILb0EEEEEEEEEvNT_6ParamsE)
        /*01c4*/ 	.word	0x00000000


	//----- nvinfo : EIATTR_MIN_STACK_SIZE
	.align		4
.L_86:
        /*01c8*/ 	.byte	0x04, 0x12
        /*01ca*/ 	.short	(.L_88 - .L_87)
	.align		4
.L_87:
        /*01cc*/ 	.word	index@(_ZN7cutlass13device_kernelIN5flash11enable_sm90INS1_16FlashAttnFwdSm90INS1_25CollectiveMainloopFwdSm90ILi2EN4cute5tupleIJNS5_1CILi1EEES8_S8_EEENS6_IJNS7_ILi64EEESA_SA_EEELi512ENS_6half_tEfNS_4arch4Sm90ELb0ELb0ELb1ELb1ELb1ELb0ELb0ELb0ELb0ELb1ELb0ELb0EEENS1_21CollectiveEpilogueFwdINS6_IJSA_NS7_ILi512EEESA_EEES9_SC_SE_Li256ELb1ELb1ELb0ELb0EEENS1_36VarlenDynamicPersistentTileSchedulerILi64ELi64ELi256ELi128ELb0ELb1ELb1ELb0ELb1ELb1EEEEEEEEEvNT_6ParamsE)
        /*01d0*/ 	.word	0x00000000


	//----- nvinfo : EIATTR_MIN_STACK_SIZE
	.align		4
.L_88:
        /*01d4*/ 	.byte	0x04, 0x12
        /*01d6*/ 	.short	(.L_90 - .L_89)
	.align		4
.L_89:
        /*01d8*/ 	.word	index@(_ZN7cutlass13device_kernelIN5flash11enable_sm90INS1_16FlashAttnFwdSm90INS1_25CollectiveMainloopFwdSm90ILi2EN4cute5tupleIJNS5_1CILi1EEES8_S8_EEENS6_IJNS7_ILi64EEESA_SA_EEELi512ENS_6half_tEfNS_4arch4Sm90ELb0ELb0ELb1ELb1ELb1ELb1ELb0ELb0ELb0ELb1ELb0ELb0EEENS1_21CollectiveEpilogueFwdINS6_IJSA_NS7_ILi512EEESA_EEES9_SC_SE_Li256ELb1ELb1ELb0ELb0EEENS1_36VarlenDynamicPersistentTileSchedulerILi64ELi64ELi256ELi128ELb0ELb1ELb1ELb0ELb1ELb1EEEEEEEEEvNT_6ParamsE)
        /*01dc*/ 	.word	0x00000000


	//----- nvinfo : EIATTR_MIN_STACK_SIZE
	.align		4
.L_90:
        /*01e0*/ 	.byte	0x04, 0x12
        /*01e2*/ 	.short	(.L_92 - .L_91)
	.align		4
.L_91:
        /*01e4*/ 	.word	index@(_ZN7cutlass13device_kernelIN5flash11enable_sm90INS1_16FlashAttnFwdSm90INS1_25CollectiveMainloopFwdSm90ILi2EN4cute5tupleIJNS5_1CILi1EEES8_S8_EEENS6_IJNS7_ILi64EEESA_SA_EEELi512ENS_6half_tEfNS_4arch4Sm90ELb0ELb0ELb1ELb1ELb1ELb0ELb1ELb0ELb0ELb1ELb0ELb0EEENS1_21CollectiveEpilogueFwdINS6_IJSA_NS7_ILi512EEESA_EEES9_SC_SE_Li256ELb1ELb1ELb0ELb0EEENS1_36VarlenDynamicPersistentTileSchedulerILi64ELi64ELi256ELi128ELb0ELb1ELb1ELb0ELb1ELb1EEEEEEEEEvNT_6ParamsE)
        /*01e8*/ 	.word	0x00000000


	//----- nvinfo : EIATTR_MIN_STACK_SIZE
	.align		4
.L_92:
        /*01ec*/ 	.byte	0x04, 0x12
        /*01ee*/ 	.short	(.L_94 - .L_93)
	.align		4
.L_93:
        /*01f0*/ 	.word	index@(_ZN7cutlass13device_kernelIN5flash11enable_sm90INS1_16FlashAttnFwdSm90INS1_25CollectiveMainloopFwdSm90ILi2EN4cute5tupleIJNS5_1CILi1EEES8_S8_EEENS6_IJNS7_ILi64EEESA_SA_EEELi512ENS_6half_tEfNS_4arch4Sm90ELb0ELb0ELb1ELb1ELb1ELb1ELb1ELb0ELb0ELb1ELb0ELb0EEENS1_21CollectiveEpilogueFwdINS6_IJSA_NS7_ILi512EEESA_EEES9_SC_SE_Li256ELb1ELb1ELb0ELb0EEENS1_36VarlenDynamicPersistentTileSchedulerILi64ELi64ELi256ELi128ELb0ELb1ELb1ELb0ELb1ELb1EEEEEEEEEvNT_6ParamsE)
        /*01f4*/ 	.word	0x00000000


	//----- nvinfo : EIATTR_MIN_STACK_SIZE
	.align		4
.L_94:
        /*01f8*/ 	.byte	0x04, 0x12
        /*01fa*/ 	.short	(.L_96 - .L_95)
	.align		4
.L_95:
        /*01fc*/ 	.word	index@(_ZN7cutlass13device_kernelIN5flash11enable_sm90INS1_16FlashAttnFwdSm90INS1_25CollectiveMainloopFwdSm90ILi2EN4cute5tupleIJNS5_1CILi1EEES8_S8_EEENS6_IJNS7_ILi64EEESA_SA_EEELi512ENS_6half_tEfNS_4arch4Sm90ELb0ELb1ELb1ELb0ELb1ELb0ELb0ELb0ELb0ELb1ELb0ELb0EEENS1_21CollectiveEpilogueFwdINS6_IJSA_NS7_ILi512EEESA_EEES9_SC_SE_Li256ELb0ELb1ELb0ELb0EEENS1_30DynamicPersistentTileSchedulerILi256ELi128ELb0ELb1ELb1EEEEEEEEEvNT_6ParamsE)
        /*0200*/ 	.word	0x00000000


	//----- nvinfo : EIATTR_MIN_STACK_SIZE
	.align		4
.L_96:
        /*0204*/ 	.byte	0x04, 0x12
        /*0206*/ 	.short	(.L_98 - .L_97)
	.align		4
.L_97:
        /*0208*/ 	.word	index@(_ZN7cutlass13device_kernelIN5flash11enable_sm90INS1_16FlashAttnFwdSm90INS1_25CollectiveMainloopFwdSm90ILi2EN4cute5tupleIJNS5_1CILi1EEES8_S8_EEENS6_IJNS7_ILi64EEESA_SA_EEELi512ENS_6half_tEfNS_4arch4Sm90ELb0ELb1ELb1ELb0ELb1ELb0ELb1ELb0ELb0ELb1ELb0ELb0EEENS1_21CollectiveEpilogueFwdINS6_IJSA_NS7_ILi512EEESA_EEES9_SC_SE_Li256ELb0ELb1ELb0ELb0EEENS1_30DynamicPersistentTileSchedulerILi256ELi128ELb0ELb1ELb1EEEEEEEEEvNT_6ParamsE)
        /*020c*/ 	.word	0x00000000


	//----- nvinfo : EIATTR_MIN_STACK_SIZE
	.align		4
.L_98:
        /*0210*/ 	.byte	0x04, 0x12
        /*0212*/ 	.short	(.L_100 - .L_99)
	.align		4
.L_99:
        /*0214*/ 	.word	index@(_ZN7cutlass13device_kernelIN5flash11enable_sm90INS1_16FlashAttnFwdSm90INS1_25CollectiveMainloopFwdSm90ILi2EN4cute5tupleIJNS5_1CILi1EEES8_S8_EEENS6_IJNS7_ILi64EEESA_SA_EEELi512ENS_6half_tEfNS_4arch4Sm90ELb0ELb1ELb1ELb1ELb1ELb0ELb0ELb0ELb0ELb1ELb0ELb0EEENS1_21CollectiveEpilogueFwdINS6_IJSA_NS7_ILi512EEESA_EEES9_SC_SE_Li256ELb1ELb1ELb0ELb0EEENS1_36VarlenDynamicPersistentTileSchedulerILi64ELi64ELi256ELi128ELb0ELb1ELb1ELb1ELb0ELb1EEEEEEEEEvNT_6ParamsE)
        /*0218*/ 	.word	0x00000000


	//----- nvinfo : EIATTR_MIN_STACK_SIZE
	.align		4
.L_100:
        /*021c*/ 	.byte	0x04, 0x12
        /*021e*/ 	.short	(.L_102 - .L_101)
	.align		4
.L_101:
        /*0220*/ 	.word	index@(_ZN7cutlass13device_kernelIN5flash11enable_sm90INS1_16FlashAttnFwdSm90INS1_25CollectiveMainloopFwdSm90ILi2EN4cute5tupleIJNS5_1CILi1EEES8_S8_EEENS6_IJNS7_ILi64EEESA_SA_EEELi512ENS_6half_tEfNS_4arch4Sm90ELb0ELb1ELb1ELb1ELb1ELb1ELb0ELb0ELb0ELb1ELb0ELb0EEENS1_21CollectiveEpilogueFwdINS6_IJSA_NS7_ILi512EEESA_EEES9_SC_SE_Li256ELb1ELb1ELb0ELb0EEENS1_36VarlenDynamicPersistentTileSchedulerILi64ELi64ELi256ELi128ELb0ELb1ELb1ELb1ELb0ELb1EEEEEEEEEvNT_6ParamsE)
        /*0224*/ 	.word	0x00000000


	//----- nvinfo : EIATTR_MIN_STACK_SIZE
	.align		4
.L_102:
        /*0228*/ 	.byte	0x04, 0x12
        /*022a*/ 	.short	(.L_104 - .L_103)
	.align		4
.L_103:
        /*022c*/ 	.word	index@(_ZN7cutlass13device_kernelIN5flash11enable_sm90INS1_16FlashAttnFwdSm90INS1_25CollectiveMainloopFwdSm90ILi2EN4cute5tupleIJNS5_1CILi1EEES8_S8_EEENS6_IJNS7_ILi64EEESA_SA_EEELi512ENS_6half_tEfNS_4arch4Sm90ELb0ELb1ELb1ELb1ELb1ELb0ELb1ELb0ELb0ELb1ELb0ELb0EEENS1_21CollectiveEpilogueFwdINS6_IJSA_NS7_ILi512EEESA_EEES9_SC_SE_Li256ELb1ELb1ELb0ELb0EEENS1_36VarlenDynamicPersistentTileSchedulerILi64ELi64ELi256ELi128ELb0ELb1ELb1ELb1ELb0ELb1EEEEEEEEEvNT_6ParamsE)
        /*0230*/ 	.word	0x00000000


	//----- nvinfo : EIATTR_MIN_STACK_SIZE
	.align		4
.L_104:
        /*0234*/ 	.byte	0x04, 0x12
        /*0236*/ 	.short	(.L_106 - .L_105)
	.align		4
.L_105:
        /*0238*/ 	.word	index@(_ZN7cutlass13device_kernelIN5flash11enable_sm90INS1_16FlashAttnFwdSm90INS1_25CollectiveMainloopFwdSm90ILi2EN4cute5tupleIJNS5_1CILi1EEES8_S8_EEENS6_IJNS7_ILi64EEESA_SA_EEELi512ENS_6half_tEfNS_4arch4Sm90ELb0ELb1ELb1ELb1ELb1ELb1ELb1ELb0ELb0ELb1ELb0ELb0EEENS1_21CollectiveEpilogueFwdINS6_IJSA_NS7_ILi512EEESA_EEES9_SC_SE_Li256ELb1ELb1ELb0ELb0EEENS1_36VarlenDynamicPersistentTileSchedulerILi64ELi64ELi256ELi128ELb0ELb1ELb1ELb1ELb0ELb1EEEEEEEEEvNT_6ParamsE)
        /*023c*/ 	.word	0x00000000


	//----- nvinfo : EIATTR_MIN_STACK_SIZE
	.align		4
.L_106:
        /*0240*/ 	.byte	0x04, 0x12
        /*0242*/ 	.short	(.L_108 - .L_107)
	.align		4
.L_107:
        /*0244*/ 	.word	index@(_ZN7cutlass13device_kernelIN5flash11enable_sm90INS1_16FlashAttnFwdSm90INS1_25CollectiveMainloopFwdSm90ILi2EN4cute5tupleIJNS5_1CILi1EEES8_S8_EEENS6_IJNS7_ILi64EEESA_SA_EEELi512ENS_6half_tEfNS_4arch4Sm90ELb1ELb0ELb1ELb0ELb1ELb0ELb0ELb0ELb0ELb1ELb0ELb0EEENS1_21CollectiveEpilogueFwdINS6_IJSA_NS7_ILi512EEESA_EEES9_SC_SE_Li256ELb0ELb1ELb0ELb0EEENS1_30DynamicPersistentTileSchedulerILi256ELi128ELb0ELb1ELb1EEEEEEEEEvNT_6ParamsE)
        /*0248*/ 	.word	0x00000000


	//----- nvinfo : EIATTR_MIN_STACK_SIZE
	.align		4
.L_108:
        /*024c*/ 	.byte	0x04, 0x12
        /*024e*/ 	.short	(.L_110 - .L_109)
	.align		4
.L_109:
        /*0250*/ 	.word	index@(_ZN7cutlass13device_kernelIN5flash11enable_sm90INS1_16FlashAttnFwdSm90INS1_25CollectiveMainloopFwdSm90ILi2EN4cute5tupleIJNS5_1CILi1EEES8_S8_EEENS6_IJNS7_ILi64EEESA_SA_EEELi512ENS_6half_tEfNS_4arch4Sm90ELb1ELb0ELb1ELb0ELb1ELb0ELb1ELb0ELb0ELb1ELb0ELb0EEENS1_21CollectiveEpilogueFwdINS6_IJSA_NS7_ILi512EEESA_EEES9_SC_SE_Li256ELb0ELb1ELb0ELb0EEENS1_30DynamicPersistentTileSchedulerILi256ELi128ELb0ELb1ELb1EEEEEEEEEvNT_6ParamsE)
        /*0254*/ 	.word	0x00000000


	//----- nvinfo : EIATTR_MIN_STACK_SIZE
	.align		4
.L_110:
        /*0258*/ 	.byte	0x04, 0x12
        /*025a*/ 	.short	(.L_112 - .L_111)
	.align		4
.L_111:
        /*025c*/ 	.word	index@(_ZN7cutlass13device_kernelIN5flash11enable_sm90INS1_16FlashAttnFwdSm90INS1_25CollectiveMainloopFwdSm90ILi2EN4cute5tupleIJNS5_1CILi1EEES8_S8_EEENS6_IJNS7_ILi64EEESA_SA_EEELi512ENS_6half_tEfNS_4arch4Sm90ELb1ELb0ELb1ELb1ELb1ELb0ELb0ELb0ELb0ELb1ELb0ELb0EEENS1_21CollectiveEpilogueFwdINS6_IJSA_NS7_ILi512EEESA_EEES9_SC_SE_Li256ELb1ELb1ELb0ELb0EEENS1_36VarlenDynamicPersistentTileSchedulerILi64ELi64ELi256ELi128ELb0ELb1ELb1ELb1ELb1ELb1EEEEEEEEEvNT_6ParamsE)
        /*0260*/ 	.word	0x00000000


	//----- nvinfo : EIATTR_MIN_STACK_SIZE
	.align		4
.L_112:
        /*0264*/ 	.byte	0x04, 0x12
        /*0266*/ 	.short	(.L_114 - .L_113)
	.align		4
.L_113:
        /*0268*/ 	.word	index@(_ZN7cutlass13device_kernelIN5flash11enable_sm90INS1_16FlashAttnFwdSm90INS1_25CollectiveMainloopFwdSm90ILi2EN4cute5tupleIJNS5_1CILi1EEES8_S8_EEENS6_IJNS7_ILi64EEESA_SA_EEELi512ENS_6half_tEfNS_4arch4Sm90ELb1ELb0ELb1ELb1ELb1ELb1ELb0ELb0ELb0ELb1ELb0ELb0EEENS1_21CollectiveEpilogueFwdINS6_IJSA_NS7_ILi512EEESA_EEES9_SC_SE_Li256ELb1ELb1ELb0ELb0EEENS1_36VarlenDynamicPersistentTileSchedulerILi64ELi64ELi256ELi128ELb0ELb1ELb1ELb1ELb1ELb1EEEEEEEEEvNT_6ParamsE)
        /*026c*/ 	.word	0x00000000


	//----- nvinfo : EIATTR_MIN_STACK_SIZE
	.align		4
.L_114:
        /*0270*/ 	.byte	0x04, 0x12
        /*0272*/ 	.short	(.L_116 - .L_115)
	.align		4
.L_115:
        /*0274*/ 	.word	index@(_ZN7cutlass13device_kernelIN5flash11enable_sm90INS1_16FlashAttnFwdSm90INS1_25CollectiveMainloopFwdSm90ILi2EN4cute5tupleIJNS5_1CILi1EEES8_S8_EEENS6_IJNS7_ILi64EEESA_SA_EEELi512ENS_6half_tEfNS_4arch4Sm90ELb1ELb0ELb1ELb1ELb1ELb0ELb1ELb0ELb0ELb1ELb0ELb0EEENS1_21CollectiveEpilogueFwdINS6_IJSA_NS7_ILi512EEESA_EEES9_SC_SE_Li256ELb1ELb1ELb0ELb0EEENS1_36VarlenDynamicPersistentTileSchedulerILi64ELi64ELi256ELi128ELb0ELb1ELb1ELb1ELb1ELb1EEEEEEEEEvNT_6ParamsE)
        /*0278*/ 	.word	0x00000000


	//----- nvinfo : EIATTR_MIN_STACK_SIZE
	.align		4
.L_116:
        /*027c*/ 	.byte	0x04, 0x12
        /*027e*/ 	.short	(.L_118 - .L_117)
	.align		4
.L_117:
        /*0280*/ 	.word	index@(_ZN7cutlass13device_kernelIN5flash11enable_sm90INS1_16FlashAttnFwdSm90INS1_25CollectiveMainloopFwdSm90ILi2EN4cute5tupleIJNS5_1CILi1EEES8_S8_EEENS6_IJNS7_ILi64EEESA_SA_EEELi512ENS_6half_tEfNS_4arch4Sm90ELb1ELb0ELb1ELb1ELb1ELb1ELb1ELb0ELb0ELb1ELb0ELb0EEENS1_21CollectiveEpilogueFwdINS6_IJSA_NS7_ILi512EEESA_EEES9_SC_SE_Li256ELb1ELb1ELb0ELb0EEENS1_36VarlenDynamicPersistentTileSchedulerILi64ELi64ELi256ELi128ELb0ELb1ELb1ELb1ELb1ELb1EEEEEEEEEvNT_6ParamsE)
        /*0284*/ 	.word	0x00000000
.L_118:


//--------------------- .nv.compat                --------------------------
	.section	.nv.compat,"",@"SHT_CUDA_COMPAT_INFO"
	.align	4
        /*0000*/ 	.byte	0x02, 0x09, 0x01, 0x00, 0x02, 0x02, 0x01, 0x00, 0x02, 0x05, 0x05, 0x00, 0x03, 0x07, 0x01, 0x01
        /*0010*/ 	.byte	0x02, 0x03, 0x00, 0x00, 0x02, 0x06, 0x01, 0x00, 0x04, 0x0b, 0x08, 0x00, 0x00, 0x00, 0x00, 0x00
        /*0020*/ 	.byte	0x00, 0x00, 0x00, 0x00


//--------------------- .nv.info._ZN7cutlass13device_kernelIN5flash11enable_sm90INS1_16FlashAttnFwdSm90INS1_25CollectiveMainloopFwdSm90ILi2EN4cute5tupleIJNS5_1CILi1EEES8_S8_EEENS6_IJNS7_ILi64EEESA_SA_EEELi512ENS_6half_tEfNS_4arch4Sm90ELb0ELb0ELb1ELb0ELb1ELb0ELb0ELb0ELb0ELb1ELb0ELb0EEENS1_21CollectiveEpilogueFwdINS6_IJSA_NS7_ILi512EEESA_EEES9_SC_SE_Li256ELb0ELb1ELb0ELb0EEENS1_29StaticPersistentTileSchedulerILb0EEEEEEEEEvNT_6ParamsE --------------------------
	.section	.nv.info._ZN7cutlass13device_kernelIN5flash11enable_sm90INS1_16FlashAttnFwdSm90INS1_25CollectiveMainloopFwdSm90ILi2EN4cute5tupleIJNS5_1CILi1EEES8_S8_EEENS6_IJNS7_ILi64EEESA_SA_EEELi512ENS_6half_tEfNS_4arch4Sm90ELb0ELb0ELb1ELb0ELb1ELb0ELb0ELb0ELb0ELb1ELb0ELb0EEENS1_21CollectiveEpilogueFwdINS6_IJSA_NS7_ILi512EEESA_EEES9_SC_SE_Li256ELb0ELb1ELb0ELb0EEENS1_29StaticPersistentTileSchedulerILb0EEEEEEEEEvNT_6ParamsE,"",@"SHT_CUDA_INFO"
	.sectionflags	@""
	.align	4


	//----- nvinfo : EIATTR_CUDA_API_VERSION
	.align		4
        /*0000*/ 	.byte	0x04, 0x37
        /*0002*/ 	.short	(.L_120 - .L_119)
.L_119:
        /*0004*/ 	.word	0x00000082


	//----- nvinfo : EIATTR_KPARAM_INFO
	.align		4
.L_120:
        /*0008*/ 	.byte	0x04, 0x17
        /*000a*/ 	.short	(.L_122 - .L_121)
.L_121:
        /*000c*/ 	.word	0x00000000
        /*0010*/ 	.short	0x0000
        /*0012*/ 	.short	0x0000
        /*0014*/ 	.byte	0x00, 0xf0, 0x01, 0x28


	//----- nvinfo : EIATTR_SPARSE_MMA_MASK
	.align		4
.L_122:
        /*0018*/ 	.byte	0x03, 0x50
        /*001a*/ 	.short	0x0000


	//----- nvinfo : EIATTR_MAXREG_COUNT
	.align		4
        /*001c*/ 	.byte	0x03, 0x1b
        /*001e*/ 	.short	0x00a8


	//----- nvinfo : EIATTR_MERCURY_ISA_VERSION
	.align		4
        /*0020*/ 	.byte	0x03, 0x5f
        /*0022*/ 	.short	0x0101


	//----- nvinfo : EIATTR_VRC_CTA_INIT_COUNT
	.align		4
        /*0024*/ 	.byte	0x02, 0x4a
	.zero		1
	.zero		1


	//----- nvinfo : EIATTR_EXIT_INSTR_OFFSETS
	.align		4
        /*0028*/ 	.byte	0x04, 0x1c
        /*002a*/ 	.short	(.L_124 - .L_123)


	//   ....[0]....
.L_123:
        /*002c*/ 	.word	0x00000010


	//----- nvinfo : EIATTR_MAX_THREADS
	.align		4
.L_124:
        /*0030*/ 	.byte	0x04, 0x05
        /*0032*/ 	.short	(.L_126 - .L_125)
.L_125:
        /*0034*/ 	.word	0x00000180
        /*0038*/ 	.word	0x00000001
        /*003c*/ 	.word	0x00000001


	//----- nvinfo : EIATTR_CBANK_PARAM_SIZE
	.align		4
.L_126:
        /*0040*/ 	.byte	0x03, 0x19
        /*0042*/ 	.short	0x0a00


	//----- nvinfo : EIATTR_PARAM_CBANK
	.align		4
        /*0044*/ 	.byte	0x04, 0x0a
        /*0046*/ 	.short	(.L_128 - .L_127)
	.align		4
.L_127:
        /*0048*/ 	.word	index@(.nv.constant0._ZN7cutlass13device_kernelIN5flash11enable_sm90INS1_16FlashAttnFwdSm90INS1_25CollectiveMainloopFwdSm90ILi2EN4cute5tupleIJNS5_1CILi1EEES8_S8_EEENS6_IJNS7_ILi64EEESA_SA_EEELi512ENS_6half_tEfNS_4arch4Sm90ELb0ELb0ELb1ELb0ELb1ELb0ELb0ELb0ELb0ELb1ELb0ELb0EEENS1_21CollectiveEpilogueFwdINS6_IJSA_NS7_ILi512EEESA_EEES9_SC_SE_Li256ELb0ELb1ELb0ELb0EEENS1_29StaticPersistentTileSchedulerILb0EEEEEEEEEvNT_6ParamsE)
        /*004c*/ 	.short	0x0380
        /*004e*/ 	.short	0x0a00


	//----- nvinfo : EIATTR_SW_WAR
	.align		4
.L_128:
        /*0050*/ 	.byte	0x04, 0x36
        /*0052*/ 	.short	(.L_130 - .L_129)
.L_129:
        /*0054*/ 	.word	0x00000008
.L_130:


//--------------------- .nv.info._ZN7cutlass13device_kernelIN5flash11enable_sm90INS1_16FlashAttnFwdSm90INS1_25CollectiveMainloopFwdSm90ILi2EN4cute5tupleIJNS5_1CILi1EEES8_S8_EEENS6_IJNS7_ILi64EEESA_SA_EEELi512ENS_6half_tEfNS_4arch4Sm90ELb0ELb0ELb1ELb0ELb1ELb0ELb1ELb0ELb0ELb1ELb0ELb0EEENS1_21CollectiveEpilogueFwdINS6_IJSA_NS7_ILi512EEESA_EEES9_SC_SE_Li256ELb0ELb1ELb0ELb0EEENS1_29StaticPersistentTileSchedulerILb0EEEEEEEEEvNT_6ParamsE --------------------------
	.section	.nv.info._ZN7cutlass13device_kernelIN5flash11enable_sm90INS1_16FlashAttnFwdSm90INS1_25CollectiveMainloopFwdSm90ILi2EN4cute5tupleIJNS5_1CILi1EEES8_S8_EEENS6_IJNS7_ILi64EEESA_SA_EEELi512ENS_6half_tEfNS_4arch4Sm90ELb0ELb0ELb1ELb0ELb1ELb0ELb1ELb0ELb0ELb1ELb0ELb0EEENS1_21CollectiveEpilogueFwdINS6_IJSA_NS7_ILi512EEESA_EEES9_SC_SE_Li256ELb0ELb1ELb0ELb0EEENS1_29StaticPersistentTileSchedulerILb0EEEEEEEEEvNT_6ParamsE,"",@"SHT_CUDA_INFO"
	.sectionflags	@""
	.align	4


	//----- nvinfo : EIATTR_CUDA_API_VERSION
	.align		4
        /*0000*/ 	.byte	0x04, 0x37
        /*0002*/ 	.short	(.L_132 - .L_131)
.L_131:
        /*0004*/ 	.word	0x00000082


	//----- nvinfo : EIATTR_KPARAM_INFO
	.align		4
.L_132:
        /*0008*/ 	.byte	0x04, 0x17
        /*000a*/ 	.short	(.L_134 - .L_133)
.L_133:
        /*000c*/ 	.word	0x00000000
        /*0010*/ 	.short	0x0000
        /*0012*/ 	.short	0x0000
        /*0014*/ 	.byte	0x00, 0xf0, 0x01, 0x2c


	//----- nvinfo : EIATTR_SPARSE_MMA_MASK
	.align		4
.L_134:
        /*0018*/ 	.byte	0x03, 0x50
        /*001a*/ 	.short	0x0000


	//----- nvinfo : EIATTR_MAXREG_COUNT
	.align		4
        /*001c*/ 	.byte	0x03, 0x1b
        /*001e*/ 	.short	0x00a8


	//----- nvinfo : EIATTR_MERCURY_ISA_VERSION
	.align		4
        /*0020*/ 	.byte	0x03, 0x5f
        /*0022*/ 	.short	0x0101


	//----- nvinfo : EIATTR_VRC_CTA_INIT_COUNT
	.align		4
        /*0024*/ 	.byte	0x02, 0x4a
	.zero		1
	.zero		1


	//----- nvinfo : EIATTR_EXIT_INSTR_OFFSETS
	.align		4
        /*0028*/ 	.byte	0x04, 0x1c
        /*002a*/ 	.short	(.L_136 - .L_135)


	//   ....[0]....
.L_135:
        /*002c*/ 	.word	0x00000010


	//----- nvinfo : EIATTR_MAX_THREADS
	.align		4
.L_136:
        /*0030*/ 	.byte	0x04, 0x05
        /*0032*/ 	.short	(.L_138 - .L_137)
.L_137:
        /*0034*/ 	.word	0x00000180
        /*0038*/ 	.word	0x00000001
        /*003c*/ 	.word	0x00000001


	//----- nvinfo : EIATTR_CBANK_PARAM_SIZE
	.align		4
.L_138:
        /*0040*/ 	.byte	0x03, 0x19
        /*0042*/ 	.short	0x0b00


	//----- nvinfo : EIATTR_PARAM_CBANK
	.align		4
        /*0044*/ 	.byte	0x04, 0x0a
        /*0046*/ 	.short	(.L_140 - .L_139)
	.align		4
.L_139:
        /*0048*/ 	.word	index@(.nv.constant0._ZN7cutlass13device_kernelIN5flash11enable_sm90INS1_16FlashAttnFwdSm90INS1_25CollectiveMainloopFwdSm90ILi2EN4cute5tupleIJNS5_1CILi1EEES8_S8_EEENS6_IJNS7_ILi64EEESA_SA_EEELi512ENS_6half_tEfNS_4arch4Sm90ELb0ELb0ELb1ELb0ELb1ELb0ELb1ELb0ELb0ELb1ELb0ELb0EEENS1_21CollectiveEpilogueFwdINS6_IJSA_NS7_ILi512EEESA_EEES9_SC_SE_Li256ELb0ELb1ELb0ELb0EEENS1_29StaticPersistentTileSchedulerILb0EEEEEEEEEvNT_6ParamsE)
        /*004c*/ 	.short	0x0380
        /*004e*/ 	.short	0x0b00


	//----- nvinfo : EIATTR_SW_WAR
	.align		4
.L_140:
        /*0050*/ 	.byte	0x04, 0x36
        /*0052*/ 	.short	(.L_142 - .L_141)
.L_141:
        /*0054*/ 	.word	0x00000008
.L_142:


//--------------------- .nv.info._ZN7cutlass13device_kernelIN5flash11enable_sm90INS1_16FlashAttnFwdSm90INS1_25CollectiveMainloopFwdSm90ILi2EN4cute5tupleIJNS5_1CILi1EEES8_S8_EEENS6_IJNS7_ILi64EEESA_SA_EEELi512ENS_6half_tEfNS_4arch4Sm90ELb0ELb0ELb1ELb1ELb1ELb0ELb0ELb0ELb0ELb1ELb0ELb0EEENS1_21CollectiveEpilogueFwdINS6_IJSA_NS7_ILi512EEESA_EEES9_SC_SE_Li256ELb1ELb1ELb0ELb0EEENS1_36VarlenDynamicPersistentTileSchedulerILi64ELi64ELi256ELi128ELb0ELb1ELb1ELb0ELb1ELb1EEEEEEEEEvNT_6ParamsE --------------------------
	.section	.nv.info._ZN7cutlass13device_kernelIN5flash11enable_sm90INS1_16FlashAttnFwdSm90INS1_25CollectiveMainloopFwdSm90ILi2EN4cute5tupleIJNS5_1CILi1EEES8_S8_EEENS6_IJNS7_ILi64EEESA_SA_EEELi512ENS_6half_tEfNS_4arch4Sm90ELb0ELb0ELb1ELb1ELb1ELb0ELb0ELb0ELb0ELb1ELb0ELb0EEENS1_21CollectiveEpilogueFwdINS6_IJSA_NS7_ILi512EEESA_EEES9_SC_SE_Li256ELb1ELb1ELb0ELb0EEENS1_36VarlenDynamicPersistentTileSchedulerILi64ELi64ELi256ELi128ELb0ELb1ELb1ELb0ELb1ELb1EEEEEEEEEvNT_6ParamsE,"",@"SHT_CUDA_INFO"
	.sectionflags	@""
	.align	4


	//----- nvinfo : EIATTR_CUDA_API_VERSION
	.align		4
        /*0000*/ 	.byte	0x04, 0x37
        /*0002*/ 	.short	(.L_144 - .L_143)
.L_143:
        /*0004*/ 	.word	0x00000082


	//----- nvinfo : EIATTR_KPARAM_INFO
	.align		4
.L_144:
        /*0008*/ 	.byte	0x04, 0x17
        /*000a*/ 	.short	(.L_146 - .L_145)
.L_145:
        /*000c*/ 	.word	0x00000000
        /*0010*/ 	.short	0x0000
        /*0012*/ 	.short	0x0000
        /*0014*/ 	.byte	0x00, 0xf0, 0x01, 0x2a


	//----- nvinfo : EIATTR_SPARSE_MMA_MASK
	.align		4
.L_146:
        /*0018*/ 	.byte	0x03, 0x50
        /*001a*/ 	.short	0x0000


	//----- nvinfo : EIATTR_MAXREG_COUNT
	.align		4
        /*001c*/ 	.byte	0x03, 0x1b
        /*001e*/ 	.short	0x00a8


	//----- nvinfo : EIATTR_MERCURY_ISA_VERSION
	.align		4
        /*0020*/ 	.byte	0x03, 0x5f
        /*0022*/ 	.short	0x0101


	//----- nvinfo : EIATTR_VRC_CTA_INIT_COUNT
	.align		4
        /*0024*/ 	.byte	0x02, 0x4a
	.zero		1
	.zero		1


	//----- nvinfo : EIATTR_EXIT_INSTR_OFFSETS
	.align		4
        /*0028*/ 	.byte	0x04, 0x1c
        /*002a*/ 	.short	(.L_148 - .L_147)


	//   ....[0]....
.L_147:
        /*002c*/ 	.word	0x00000010


	//----- nvinfo : EIATTR_MAX_THREADS
	.align		4
.L_148:
        /*0030*/ 	.byte	0x04, 0x05
        /*0032*/ 	.short	(.L_150 - .L_149)
.L_149:
        /*0034*/ 	.word	0x00000180
        /*0038*/ 	.word	0x00000001
        /*003c*/ 	.word	0x00000001


	//----- nvinfo : EIATTR_CBANK_PARAM_SIZE
	.align		4
.L_150:
        /*0040*/ 	.byte	0x03, 0x19
        /*0042*/ 	.short	0x0a80


	//----- nvinfo : EIATTR_PARAM_CBANK
	.align		4
        /*0044*/ 	.byte	0x04, 0x0a
        /*0046*/ 	.short	(.L_152 - .L_151)
	.align		4
.L_151:
        /*0048*/ 	.word	index@(.nv.constant0._ZN7cutlass13device_kernelIN5flash11enable_sm90INS1_16FlashAttnFwdSm90INS1_25CollectiveMainloopFwdSm90ILi2EN4cute5tupleIJNS5_1CILi1EEES8_S8_EEENS6_IJNS7_ILi64EEESA_SA_EEELi512ENS_6half_tEfNS_4arch4Sm90ELb0ELb0ELb1ELb1ELb1ELb0ELb0ELb0ELb0ELb1ELb0ELb0EEENS1_21CollectiveEpilogueFwdINS6_IJSA_NS7_ILi512EEESA_EEES9_SC_SE_Li256ELb1ELb1ELb0ELb0EEENS1_36VarlenDynamicPersistentTileSchedulerILi64ELi64ELi256ELi128ELb0ELb1ELb1ELb0ELb1ELb1EEEEEEEEEvNT_6ParamsE)
        /*004c*/ 	.short	0x0380
        /*004e*/ 	.short	0x0a80


	//----- nvinfo : EIATTR_SW_WAR
	.align		4
.L_152:
        /*0050*/ 	.byte	0x04, 0x36
        /*0052*/ 	.short	(.L_154 - .L_153)
.L_153:
        /*0054*/ 	.word	0x00000008
.L_154:


//--------------------- .nv.info._ZN7cutlass13device_kernelIN5flash11enable_sm90INS1_16FlashAttnFwdSm90INS1_25CollectiveMainloopFwdSm90ILi2EN4cute5tupleIJNS5_1CILi1EEES8_S8_EEENS6_IJNS7_ILi64EEESA_SA_EEELi512ENS_6half_tEfNS_4arch4Sm90ELb0ELb0ELb1ELb1ELb1ELb1ELb0ELb0ELb0ELb1ELb0ELb0EEENS1_21CollectiveEpilogueFwdINS6_IJSA_NS7_ILi512EEESA_EEES9_SC_SE_Li256ELb1ELb1ELb0ELb0EEENS1_36VarlenDynamicPersistentTileSchedulerILi64ELi64ELi256ELi128ELb0ELb1ELb1ELb0ELb1ELb1EEEEEEEEEvNT_6ParamsE --------------------------
	.section	.nv.info._ZN7cutlass13device_kernelIN5flash11enable_sm90INS1_16FlashAttnFwdSm90INS1_25CollectiveMainloopFwdSm90ILi2EN4cute5tupleIJNS5_1CILi1EEES8_S8_EEENS6_IJNS7_ILi64EEESA_SA_EEELi512ENS_6half_tEfNS_4arch4Sm90ELb0ELb0ELb1ELb1ELb1ELb1ELb0ELb0ELb0ELb1ELb0ELb0EEENS1_21CollectiveEpilogueFwdINS6_IJSA_NS7_ILi512EEESA_EEES9_SC_SE_Li256ELb1ELb1ELb0ELb0EEENS1_36VarlenDynamicPersistentTileSchedulerILi64ELi64ELi256ELi128ELb0ELb1ELb1ELb0ELb1ELb1EEEEEEEEEvNT_6ParamsE,"",@"SHT_CUDA_INFO"
	.sectionflags	@""
	.align	4


	//----- nvinfo : EIATTR_CUDA_API_VERSION
	.align		4
        /*0000*/ 	.byte	0x04, 0x37
        /*0002*/ 	.short	(.L_156 - .L_155)
.L_155:
        /*0004*/ 	.word	0x00000082


	//----- nvinfo : EIATTR_KPARAM_INFO
	.align		4
.L_156:
        /*0008*/ 	.byte	0x04, 0x17
        /*000a*/ 	.short	(.L_158 - .L_157)
.L_157:
        /*000c*/ 	.word	0x00000000
        /*0010*/ 	.short	0x0000
        /*0012*/ 	.short	0x0000
        /*0014*/ 	.byte	0x00, 0xf0, 0x01, 0x2a


	//----- nvinfo : EIATTR_SPARSE_MMA_MASK
	.align		4
.L_158:
        /*0018*/ 	.byte	0x03, 0x50
        /*001a*/ 	.short	0x0000


	//----- nvinfo : EIATTR_MAXREG_COUNT
	.align		4
        /*001c*/ 	.byte	0x03, 0x1b
        /*001e*/ 	.short	0x00a8


	//----- nvinfo : EIATTR_MERCURY_ISA_VERSION
	.align		4
        /*0020*/ 	.byte	0x03, 0x5f
        /*0022*/ 	.short	0x0101


	//----- nvinfo : EIATTR_VRC_CTA_INIT_COUNT
	.align		4
        /*0024*/ 	.byte	0x02, 0x4a
	.zero		1
	.zero		1


	//----- nvinfo : EIATTR_EXIT_INSTR_OFFSETS
	.align		4
        /*0028*/ 	.byte	0x04, 0x1c
        /*002a*/ 	.short	(.L_160 - .L_159)


	//   ....[0]....
.L_159:
        /*002c*/ 	.word	0x00000010


	//----- nvinfo : EIATTR_MAX_THREADS
	.align		4
.L_160:
        /*0030*/ 	.byte	0x04, 0x05
        /*0032*/ 	.short	(.L_162 - .L_161)
.L_161:
        /*0034*/ 	.word	0x00000180
        /*0038*/ 	.word	0x00000001
        /*003c*/ 	.word	0x00000001


	//----- nvinfo : EIATTR_CBANK_PARAM_SIZE
	.align		4
.L_162:
        /*0040*/ 	.byte	0x03, 0x19
        /*0042*/ 	.short	0x0a80


	//----- nvinfo : EIATTR_PARAM_CBANK
	.align		4
        /*0044*/ 	.byte	0x04, 0x0a
        /*0046*/ 	.short	(.L_164 - .L_163)
	.align		4
.L_163:
        /*0048*/ 	.word	index@(.nv.constant0._ZN7cutlass13device_kernelIN5flash11enable_sm90INS1_16FlashAttnFwdSm90INS1_25CollectiveMainloopFwdSm90ILi2EN4cute5tupleIJNS5_1CILi1EEES8_S8_EEENS6_IJNS7_ILi64EEESA_SA_EEELi512ENS_6half_tEfNS_4arch4Sm90ELb0ELb0ELb1ELb1ELb1ELb1ELb0ELb0ELb0ELb1ELb0ELb0EEENS1_21CollectiveEpilogueFwdINS6_IJSA_NS7_ILi512EEESA_EEES9_SC_SE_Li256ELb1ELb1ELb0ELb0EEENS1_36VarlenDynamicPersistentTileSchedulerILi64ELi64ELi256ELi128ELb0ELb1ELb1ELb0ELb1ELb1EEEEEEEEEvNT_6ParamsE)
        /*004c*/ 	.short	0x0380
        /*004e*/ 	.short	0x0a80


	//----- nvinfo : EIATTR_SW_WAR
	.align		4
.L_164:
        /*0050*/ 	.byte	0x04, 0x36
        /*0052*/ 	.short	(.L_166 - .L_165)
.L_165:
        /*0054*/ 	.word	0x00000008
.L_166:


//--------------------- .nv.info._ZN7cutlass13device_kernelIN5flash11enable_sm90INS1_16FlashAttnFwdSm90INS1_25CollectiveMainloopFwdSm90ILi2EN4cute5tupleIJNS5_1CILi1EEES8_S8_EEENS6_IJNS7_ILi64EEESA_SA_EEELi512ENS_6half_tEfNS_4arch4Sm90ELb0ELb0ELb1ELb1ELb1ELb0ELb1ELb0ELb0ELb1ELb0ELb0EEENS1_21CollectiveEpilogueFwdINS6_IJSA_NS7_ILi512EEESA_EEES9_SC_SE_Li256ELb1ELb1ELb0ELb0EEENS1_36VarlenDynamicPersistentTileSchedulerILi64ELi64ELi256ELi128ELb0ELb1ELb1ELb0ELb1ELb1EEEEEEEEEvNT_6ParamsE --------------------------
	.section	.nv.info._ZN7cutlass13device_kernelIN5flash11enable_sm90INS1_16FlashAttnFwdSm90INS1_25CollectiveMainloopFwdSm90ILi2EN4cute5tupleIJNS5_1CILi1EEES8_S8_EEENS6_IJNS7_ILi64EEESA_SA_EEELi512ENS_6half_tEfNS_4arch4Sm90ELb0ELb0ELb1ELb1ELb1ELb0ELb1ELb0ELb0ELb1ELb0ELb0EEENS1_21CollectiveEpilogueFwdINS6_IJSA_NS7_ILi512EEESA_EEES9_SC_SE_Li256ELb1ELb1ELb0ELb0EEENS1_36VarlenDynamicPersistentTileSchedulerILi64ELi64ELi256ELi128ELb0ELb1ELb1ELb0ELb1ELb1EEEEEEEEEvNT_6ParamsE,"",@"SHT_CUDA_INFO"
	.sectionflags	@""
	.align	4


	//----- nvinfo : EIATTR_CUDA_API_VERSION
	.align		4
        /*0000*/ 	.byte	0x04, 0x37
        /*0002*/ 	.short	(.L_168 - .L_167)
.L_167:
        /*0004*/ 	.word	0x00000082


	//----- nvinfo : EIATTR_KPARAM_INFO
	.align		4
.L_168:
        /*0008*/ 	.byte	0x04, 0x17
        /*000a*/ 	.short	(.L_170 - .L_169)
.L_169:
        /*000c*/ 	.word	0x00000000
        /*0010*/ 	.short	0x0000
        /*0012*/ 	.short	0x0000
        /*0014*/ 	.byte	0x00, 0xf0, 0x01, 0x2e


	//----- nvinfo : EIATTR_SPARSE_MMA_MASK
	.align		4
.L_170:
        /*0018*/ 	.byte	0x03, 0x50
        /*001a*/ 	.short	0x0000


	//----- nvinfo : EIATTR_MAXREG_COUNT
	.align		4
        /*001c*/ 	.byte	0x03, 0x1b
        /*001e*/ 	.short	0x00a8


	//----- nvinfo : EIATTR_MERCURY_ISA_VERSION
	.align		4
        /*0020*/ 	.byte	0x03, 0x5f
        /*0022*/ 	.short	0x0101


	//----- nvinfo : EIATTR_VRC_CTA_INIT_COUNT
	.align		4
        /*0024*/ 	.byte	0x02, 0x4a
	.zero		1
	.zero		1


	//----- nvinfo : EIATTR_EXIT_INSTR_OFFSETS
	.align		4
        /*0028*/ 	.byte	0x04, 0x1c
        /*002a*/ 	.short	(.L_172 - .L_171)


	//   ....[0]....
.L_171:
        /*002c*/ 	.word	0x00000010


	//----- nvinfo : EIATTR_MAX_THREADS
	.align		4
.L_172:
        /*0030*/ 	.byte	0x04, 0x05
        /*0032*/ 	.short	(.L_174 - .L_173)
.L_173:
        /*0034*/ 	.word	0x00000180
        /*0038*/ 	.word	0x00000001
        /*003c*/ 	.word	0x00000001


	//----- nvinfo : EIATTR_CBANK_PARAM_SIZE
	.align		4
.L_174:
        /*0040*/ 	.byte	0x03, 0x19
        /*0042*/ 	.short	0x0b80


	//----- nvinfo : EIATTR_PARAM_CBANK
	.align		4
        /*0044*/ 	.byte	0x04, 0x0a
        /*0046*/ 	.short	(.L_176 - .L_175)
	.align		4
.L_175:
        /*0048*/ 	.word	index@(.nv.constant0._ZN7cutlass13device_kernelIN5flash11enable_sm90INS1_16FlashAttnFwdSm90INS1_25CollectiveMainloopFwdSm90ILi2EN4cute5tupleIJNS5_1CILi1EEES8_S8_EEENS6_IJNS7_ILi64EEESA_SA_EEELi512ENS_6half_tEfNS_4arch4Sm90ELb0ELb0ELb1ELb1ELb1ELb0ELb1ELb0ELb0ELb1ELb0ELb0EEENS1_21CollectiveEpilogueFwdINS6_IJSA_NS7_ILi512EEESA_EEES9_SC_SE_Li256ELb1ELb1ELb0ELb0EEENS1_36VarlenDynamicPersistentTileSchedulerILi64ELi64ELi256ELi128ELb0ELb1ELb1ELb0ELb1ELb1EEEEEEEEEvNT_6ParamsE)
        /*004c*/ 	.short	0x0380
        /*004e*/ 	.short	0x0b80


	//----- nvinfo : EIATTR_SW_WAR
	.align		4
.L_176:
        /*0050*/ 	.byte	0x04, 0x36
        /*0052*/ 	.short	(.L_178 - .L_177)
.L_177:
        /*0054*/ 	.word	0x00000008
.L_178:


//--------------------- .nv.info._ZN7cutlass13device_kernelIN5flash11enable_sm90INS1_16FlashAttnFwdSm90INS1_25CollectiveMainloopFwdSm90ILi2EN4cute5tupleIJNS5_1CILi1EEES8_S8_EEENS6_IJNS7_ILi64EEESA_SA_EEELi512ENS_6half_tEfNS_4arch4Sm90ELb0ELb0ELb1ELb1ELb1ELb1ELb1ELb0ELb0ELb1ELb0ELb0EEENS1_21CollectiveEpilogueFwdINS6_IJSA_NS7_ILi512EEESA_EEES9_SC_SE_Li256ELb1ELb1ELb0ELb0EEENS1_36VarlenDynamicPersistentTileSchedulerILi64ELi64ELi256ELi128ELb0ELb1ELb1ELb0ELb1ELb1EEEEEEEEEvNT_6ParamsE --------------------------
	.section	.nv.info._ZN7cutlass13device_kernelIN5flash11enable_sm90INS1_16FlashAttnFwdSm90INS1_25CollectiveMainloopFwdSm90ILi2EN4cute5tupleIJNS5_1CILi1EEES8_S8_EEENS6_IJNS7_ILi64EEESA_SA_EEELi512ENS_6half_tEfNS_4arch4Sm90ELb0ELb0ELb1ELb1ELb1ELb1ELb1ELb0ELb0ELb1ELb0ELb0EEENS1_21CollectiveEpilogueFwdINS6_IJSA_NS7_ILi512EEESA_EEES9_SC_SE_Li256ELb1ELb1ELb0ELb0EEENS1_36VarlenDynamicPersistentTileSchedulerILi64ELi64ELi256ELi128ELb0ELb1ELb1ELb0ELb1ELb1EEEEEEEEEvNT_6ParamsE,"",@"SHT_CUDA_INFO"
	.sectionflags	@""
	.align	4


	//----- nvinfo : EIATTR_CUDA_API_VERSION
	.align		4
        /*0000*/ 	.byte	0x04, 0x37
        /*0002*/ 	.short	(.L_180 - .L_179)
.L_179:
        /*0004*/ 	.word	0x00000082


	//----- nvinfo : EIATTR_KPARAM_INFO
	.align		4
.L_180:
        /*0008*/ 	.byte	0x04, 0x17
        /*000a*/ 	.short	(.L_182 - .L_181)
.L_181:
        /*000c*/ 	.word	0x00000000
        /*0010*/ 	.short	0x0000
        /*0012*/ 	.short	0x0000
        /*0014*/ 	.byte	0x00, 0xf0, 0x01, 0x2e


	//----- nvinfo : EIATTR_SPARSE_MMA_MASK
	.align		4
.L_182:
        /*0018*/ 	.byte	0x03, 0x50
        /*001a*/ 	.short	0x0000


	//----- nvinfo : EIATTR_MAXREG_COUNT
	.align		4
        /*001c*/ 	.byte	0x03, 0x1b
        /*001e*/ 	.short	0x00a8


	//----- nvinfo : EIATTR_MERCURY_ISA_VERSION
	.align		4
        /*0020*/ 	.byte	0x03, 0x5f
        /*0022*/ 	.short	0x0101


	//----- nvinfo : EIATTR_VRC_CTA_INIT_COUNT
	.align		4
        /*0024*/ 	.byte	0x02, 0x4a
	.zero		1
	.zero		1


	//----- nvinfo : EIATTR_EXIT_INSTR_OFFSETS
	.align		4
        /*0028*/ 	.byte	0x04, 0x1c
        /*002a*/ 	.short	(.L_184 - .L_183)


	//   ....[0]....
.L_183:
        /*002c*/ 	.word	0x00000010


	//----- nvinfo : EIATTR_MAX_THREADS
	.align		4
.L_184:
        /*0030*/ 	.byte	0x04, 0x05
        /*0032*/ 	.short	(.L_186 - .L_185)
.L_185:
        /*0034*/ 	.word	0x00000180
        /*0038*/ 	.word	0x00000001
        /*003c*/ 	.word	0x00000001


	//----- nvinfo : EIATTR_CBANK_PARAM_SIZE
	.align		4
.L_186:
        /*0040*/ 	.byte	0x03, 0x19
        /*0042*/ 	.short	0x0b80


	//----- nvinfo : EIATTR_PARAM_CBANK
	.align		4
        /*0044*/ 	.byte	0x04, 0x0a
        /*0046*/ 	.short	(.L_188 - .L_187)
	.align		4
.L_187:
        /*0048*/ 	.word	index@(.nv.constant0._ZN7cutlass13device_kernelIN5flash11enable_sm90INS1_16FlashAttnFwdSm90INS1_25CollectiveMainloopFwdSm90ILi2EN4cute5tupleIJNS5_1CILi1EEES8_S8_EEENS6_IJNS7_ILi64EEESA_SA_EEELi512ENS_6half_tEfNS_4arch4Sm90ELb0ELb0ELb1ELb1ELb1ELb1ELb1ELb0ELb0ELb1ELb0ELb0EEENS1_21CollectiveEpilogueFwdINS6_IJSA_NS7_ILi512EEESA_EEES9_SC_SE_Li256ELb1ELb1ELb0ELb0EEENS1_36VarlenDynamicPersistentTileSchedulerILi64ELi64ELi256ELi128ELb0ELb1ELb1ELb0ELb1ELb1EEEEEEEEEvNT_6ParamsE)
        /*004c*/ 	.short	0x0380
        /*004e*/ 	.short	0x0b80


	//----- nvinfo : EIATTR_SW_WAR
	.align		4
.L_188:
        /*0050*/ 	.byte	0x04, 0x36
        /*0052*/ 	.short	(.L_190 - .L_189)
.L_189:
        /*0054*/ 	.word	0x00000008
.L_190:


//--------------------- .nv.info._ZN7cutlass13device_kernelIN5flash11enable_sm90INS1_16FlashAttnFwdSm90INS1_25CollectiveMainloopFwdSm90ILi2EN4cute5tupleIJNS5_1CILi1EEES8_S8_EEENS6_IJNS7_ILi64EEESA_SA_EEELi512ENS_6half_tEfNS_4arch4Sm90ELb0ELb1ELb1ELb0ELb1ELb0ELb0ELb0ELb0ELb1ELb0ELb0EEENS1_21CollectiveEpilogueFwdINS6_IJSA_NS7_ILi512EEESA_EEES9_SC_SE_Li256ELb0ELb1ELb0ELb0EEENS1_30DynamicPersistentTileSchedulerILi256ELi128ELb0ELb1ELb1EEEEEEEEEvNT_6ParamsE --------------------------
	.section	.nv.info._ZN7cutlass13device_kernelIN5flash11enable_sm90INS1_16FlashAttnFwdSm90INS1_25CollectiveMainloopFwdSm90ILi2EN4cute5tupleIJNS5_1CILi1EEES8_S8_EEENS6_IJNS7_ILi64EEESA_SA_EEELi512ENS_6half_tEfNS_4arch4Sm90ELb0ELb1ELb1ELb0ELb1ELb0ELb0ELb0ELb0ELb1ELb0ELb0EEENS1_21CollectiveEpilogueFwdINS6_IJSA_NS7_ILi512EEESA_EEES9_SC_SE_Li256ELb0ELb1ELb0ELb0EEENS1_30DynamicPersistentTileSchedulerILi256ELi128ELb0ELb1ELb1EEEEEEEEEvNT_6ParamsE,"",@"SHT_CUDA_INFO"
	.sectionflags	@""
	.align	4


	//----- nvinfo : EIATTR_CUDA_API_VERSION
	.align		4
        /*0000*/ 	.byte	0x04, 0x37
        /*0002*/ 	.short	(.L_192 - .L_191)
.L_191:
        /*0004*/ 	.word	0x00000082


	//----- nvinfo : EIATTR_KPARAM_INFO
	.align		4
.L_192:
        /*0008*/ 	.byte	0x04, 0x17
        /*000a*/ 	.short	(.L_194 - .L_193)
.L_193:
        /*000c*/ 	.word	0x00000000
        /*0010*/ 	.short	0x0000
        /*0012*/ 	.short	0x0000
        /*0014*/ 	.byte	0x00, 0xf0, 0x01, 0x2a


	//----- nvinfo : EIATTR_SPARSE_MMA_MASK
	.align		4
.L_194:
        /*0018*/ 	.byte	0x03, 0x50
        /*001a*/ 	.short	0x0000


	//----- nvinfo : EIATTR_MAXREG_COUNT
	.align		4
        /*001c*/ 	.byte	0x03, 0x1b
        /*001e*/ 	.short	0x00a8


	//----- nvinfo : EIATTR_MERCURY_ISA_VERSION
	.align		4
        /*0020*/ 	.byte	0x03, 0x5f
        /*0022*/ 	.short	0x0101


	//----- nvinfo : EIATTR_VRC_CTA_INIT_COUNT
	.align		4
        /*0024*/ 	.byte	0x02, 0x4a
	.zero		1
	.zero		1


	//----- nvinfo : EIATTR_EXIT_INSTR_OFFSETS
	.align		4
        /*0028*/ 	.byte	0x04, 0x1c
        /*002a*/ 	.short	(.L_196 - .L_195)


	//   ....[0]....
.L_195:
        /*002c*/ 	.word	0x00000010


	//----- nvinfo : EIATTR_MAX_THREADS
	.align		4
.L_196:
        /*0030*/ 	.byte	0x04, 0x05
        /*0032*/ 	.short	(.L_198 - .L_197)
.L_197:
        /*0034*/ 	.word	0x00000180
        /*0038*/ 	.word	0x00000001
        /*003c*/ 	.word	0x00000001


	//----- nvinfo : EIATTR_CBANK_PARAM_SIZE
	.align		4
.L_198:
        /*0040*/ 	.byte	0x03, 0x19
        /*0042*/ 	.short	0x0a80


	//----- nvinfo : EIATTR_PARAM_CBANK
	.align		4
        /*0044*/ 	.byte	0x04, 0x0a
        /*0046*/ 	.short	(.L_200 - .L_199)
	.align		4
.L_199:
        /*0048*/ 	.word	index@(.nv.constant0._ZN7cutlass13device_kernelIN5flash11enable_sm90INS1_16FlashAttnFwdSm90INS1_25CollectiveMainloopFwdSm90ILi2EN4cute5tupleIJNS5_1CILi1EEES8_S8_EEENS6_IJNS7_ILi64EEESA_SA_EEELi512ENS_6half_tEfNS_4arch4Sm90ELb0ELb1ELb1ELb0ELb1ELb0ELb0ELb0ELb0ELb1ELb0ELb0EEENS1_21CollectiveEpilogueFwdINS6_IJSA_NS7_ILi512EEESA_EEES9_SC_SE_Li256ELb0ELb1ELb0ELb0EEENS1_30DynamicPersistentTileSchedulerILi256ELi128ELb0ELb1ELb1EEEEEEEEEvNT_6ParamsE)
        /*004c*/ 	.short	0x0380
        /*004e*/ 	.short	0x0a80


	//----- nvinfo : EIATTR_SW_WAR
	.align		4
.L_200:
        /*0050*/ 	.byte	0x04, 0x36
        /*0052*/ 	.short	(.L_202 - .L_201)
.L_201:
        /*0054*/ 	.word	0x00000008
.L_202:


//--------------------- .nv.info._ZN7cutlass13device_kernelIN5flash11enable_sm90INS1_16FlashAttnFwdSm90INS1_25CollectiveMainloopFwdSm90ILi2EN4cute5tupleIJNS5_1CILi1EEES8_S8_EEENS6_IJNS7_ILi64EEESA_SA_EEELi512ENS_6half_tEfNS_4arch4Sm90ELb0ELb1ELb1ELb0ELb1ELb0ELb1ELb0ELb0ELb1ELb0ELb0EEENS1_21CollectiveEpilogueFwdINS6_IJSA_NS7_ILi512EEESA_EEES9_SC_SE_Li256ELb0ELb1ELb0ELb0EEENS1_30DynamicPersistentTileSchedulerILi256ELi128ELb0ELb1ELb1EEEEEEEEEvNT_6ParamsE --------------------------
	.section	.nv.info._ZN7cutlass13device_kernelIN5flash11enable_sm90INS1_16FlashAttnFwdSm90INS1_25CollectiveMainloopFwdSm90ILi2EN4cute5tupleIJNS5_1CILi1EEES8_S8_EEENS6_IJNS7_ILi64EEESA_SA_EEELi512ENS_6half_tEfNS_4arch4Sm90ELb0ELb1ELb1ELb0ELb1ELb0ELb1ELb0ELb0ELb1ELb0ELb0EEENS1_21CollectiveEpilogueFwdINS6_IJSA_NS7_ILi512EEESA_EEES9_SC_SE_Li256ELb0ELb1ELb0ELb0EEENS1_30DynamicPersistentTileSchedulerILi256ELi128ELb0ELb1ELb1EEEEEEEEEvNT_6ParamsE,"",@"SHT_CUDA_INFO"
	.sectionflags	@""
	.align	4


	//----- nvinfo : EIATTR_CUDA_API_VERSION
	.align		4
        /*0000*/ 	.byte	0x04, 0x37
        /*0002*/ 	.short	(.L_204 - .L_203)
.L_203:
        /*0004*/ 	.word	0x00000082


	//----- nvinfo : EIATTR_KPARAM_INFO
	.align		4
.L_204:
        /*0008*/ 	.byte	0x04, 0x17
        /*000a*/ 	.short	(.L_206 - .L_205)
.L_205:
        /*000c*/ 	.word	0x00000000
        /*0010*/ 	.short	0x0000
        /*0012*/ 	.short	0x0000
        /*0014*/ 	.byte	0x00, 0xf0, 0x01, 0x2e


	//----- nvinfo : EIATTR_SPARSE_MMA_MASK
	.align		4
.L_206:
        /*0018*/ 	.byte	0x03, 0x50
        /*001a*/ 	.short	0x0000


	//----- nvinfo : EIATTR_MAXREG_COUNT
	.align		4
        /*001c*/ 	.byte	0x03, 0x1b
        /*001e*/ 	.short	0x00a8


	//----- nvinfo : EIATTR_MERCURY_ISA_VERSION
	.align		4
        /*0020*/ 	.byte	0x03, 0x5f
        /*0022*/ 	.short	0x0101


	//----- nvinfo : EIATTR_VRC_CTA_INIT_COUNT
	.align		4
        /*0024*/ 	.byte	0x02, 0x4a
	.zero		1
	.zero		1


	//----- nvinfo : EIATTR_EXIT_INSTR_OFFSETS
	.align		4
        /*0028*/ 	.byte	0x04, 0x1c
        /*002a*/ 	.short	(.L_208 - .L_207)


	//   ....[0]....
.L_207:
        /*002c*/ 	.word	0x00000010


	//----- nvinfo : EIATTR_MAX_THREADS
	.align		4
.L_208:
        /*0030*/ 	.byte	0x04, 0x05
        /*0032*/ 	.short	(.L_210 - .L_209)
.L_209:
        /*0034*/ 	.word	0x00000180
        /*0038*/ 	.word	0x00000001
        /*003c*/ 	.word	0x00000001


	//----- nvinfo : EIATTR_CBANK_PARAM_SIZE
	.align		4
.L_210:
        /*0040*/ 	.byte	0x03, 0x19
        /*0042*/ 	.short	0x0b80


	//----- nvinfo : EIATTR_PARAM_CBANK
	.align		4
        /*0044*/ 	.byte	0x04, 0x0a
        /*0046*/ 	.short	(.L_212 - .L_211)
	.align		4
.L_211:
        /*0048*/ 	.word	index@(.nv.constant0._ZN7cutlass13device_kernelIN5flash11enable_sm90INS1_16FlashAttnFwdSm90INS1_25CollectiveMainloopFwdSm90ILi2EN4cute5tupleIJNS5_1CILi1EEES8_S8_EEENS6_IJNS7_ILi64EEESA_SA_EEELi512ENS_6half_tEfNS_4arch4Sm90ELb0ELb1ELb1ELb0ELb1ELb0ELb1ELb0ELb0ELb1ELb0ELb0EEENS1_21CollectiveEpilogueFwdINS6_IJSA_NS7_ILi512EEESA_EEES9_SC_SE_Li256ELb0ELb1ELb0ELb0EEENS1_30DynamicPersistentTileSchedulerILi256ELi128ELb0ELb1ELb1EEEEEEEEEvNT_6ParamsE)
        /*004c*/ 	.short	0x0380
        /*004e*/ 	.short	0x0b80


	//----- nvinfo : EIATTR_SW_WAR
	.align		4
.L_212:
        /*0050*/ 	.byte	0x04, 0x36
        /*0052*/ 	.short	(.L_214 - .L_213)
.L_213:
        /*0054*/ 	.word	0x00000008
.L_214:


//--------------------- .nv.info._ZN7cutlass13device_kernelIN5flash11enable_sm90INS1_16FlashAttnFwdSm90INS1_25CollectiveMainloopFwdSm90ILi2EN4cute5tupleIJNS5_1CILi1EEES8_S8_EEENS6_IJNS7_ILi64EEESA_SA_EEELi512ENS_6half_tEfNS_4arch4Sm90ELb0ELb1ELb1ELb1ELb1ELb0ELb0ELb0ELb0ELb1ELb0ELb0EEENS1_21CollectiveEpilogueFwdINS6_IJSA_NS7_ILi512EEESA_EEES9_SC_SE_Li256ELb1ELb1ELb0ELb0EEENS1_36VarlenDynamicPersistentTileSchedulerILi64ELi64ELi256ELi128ELb0ELb1ELb1ELb1ELb0ELb1EEEEEEEEEvNT_6ParamsE --------------------------
	.section	.nv.info._ZN7cutlass13device_kernelIN5flash11enable_sm90INS1_16FlashAttnFwdSm90INS1_25CollectiveMainloopFwdSm90ILi2EN4cute5tupleIJNS5_1CILi1EEES8_S8_EEENS6_IJNS7_ILi64EEESA_SA_EEELi512ENS_6half_tEfNS_4arch4Sm90ELb0ELb1ELb1ELb1ELb1ELb0ELb0ELb0ELb0ELb1ELb0ELb0EEENS1_21CollectiveEpilogueFwdINS6_IJSA_NS7_ILi512EEESA_EEES9_SC_SE_Li256ELb1ELb1ELb0ELb0EEENS1_36VarlenDynamicPersistentTileSchedulerILi64ELi64ELi256ELi128ELb0ELb1ELb1ELb1ELb0ELb1EEEEEEEEEvNT_6ParamsE,"",@"SHT_CUDA_INFO"
	.sectionflags	@""
	.align	4


	//----- nvinfo : EIATTR_CUDA_API_VERSION
	.align		4
        /*0000*/ 	.byte	0x04, 0x37
        /*0002*/ 	.short	(.L_216 - .L_215)
.L_215:
        /*0004*/ 	.word	0x00000082


	//----- nvinfo : EIATTR_KPARAM_INFO
	.align		4
.L_216:
        /*0008*/ 	.byte	0x04, 0x17
        /*000a*/ 	.short	(.L_218 - .L_217)
.L_217:
        /*000c*/ 	.word	0x00000000
        /*0010*/ 	.short	0x0000
        /*0012*/ 	.short	0x0000
        /*0014*/ 	.byte	0x00, 0xf0, 0x01, 0x2a


	//----- nvinfo : EIATTR_SPARSE_MMA_MASK
	.align		4
.L_218:
        /*0018*/ 	.byte	0x03, 0x50
        /*001a*/ 	.short	0x0000


	//----- nvinfo : EIATTR_MAXREG_COUNT
	.align		4
        /*001c*/ 	.byte	0x03, 0x1b
        /*001e*/ 	.short	0x00a8


	//----- nvinfo : EIATTR_MERCURY_ISA_VERSION
	.align		4
        /*0020*/ 	.byte	0x03, 0x5f
        /*0022*/ 	.short	0x0101


	//----- nvinfo : EIATTR_VRC_CTA_INIT_COUNT
	.align		4
        /*0024*/ 	.byte	0x02, 0x4a
	.zero		1
	.zero		1


	//----- nvinfo : EIATTR_EXIT_INSTR_OFFSETS
	.align		4
        /*0028*/ 	.byte	0x04, 0x1c
        /*002a*/ 	.short	(.L_220 - .L_219)


	//   ....[0]....
.L_219:
        /*002c*/ 	.word	0x00000010


	//----- nvinfo : EIATTR_MAX_THREADS
	.align		4
.L_220:
        /*0030*/ 	.byte	0x04, 0x05
        /*0032*/ 	.short	(.L_222 - .L_221)
.L_221:
        /*0034*/ 	.word	0x00000180
        /*0038*/ 	.word	0x00000001
        /*003c*/ 	.word	0x00000001


	//----- nvinfo : EIATTR_CBANK_PARAM_SIZE
	.align		4
.L_222:
        /*0040*/ 	.byte	0x03, 0x19
        /*0042*/ 	.short	0x0a80


	//----- nvinfo : EIATTR_PARAM_CBANK
	.align		4
        /*0044*/ 	.byte	0x04, 0x0a
        /*0046*/ 	.short	(.L_224 - .L_223)
	.align		4
.L_223:
        /*0048*/ 	.word	index@(.nv.constant0._ZN7cutlass13device_kernelIN5flash11enable_sm90INS1_16FlashAttnFwdSm90INS1_25CollectiveMainloopFwdSm90ILi2EN4cute5tupleIJNS5_1CILi1EEES8_S8_EEENS6_IJNS7_ILi64EEESA_SA_EEELi512ENS_6half_tEfNS_4arch4Sm90ELb0ELb1ELb1ELb1ELb1ELb0ELb0ELb0ELb0ELb1ELb0ELb0EEENS1_21CollectiveEpilogueFwdINS6_IJSA_NS7_ILi512EEESA_EEES9_SC_SE_Li256ELb1ELb1ELb0ELb0EEENS1_36VarlenDynamicPersistentTileSchedulerILi64ELi64ELi256ELi128ELb0ELb1ELb1ELb1ELb0ELb1EEEEEEEEEvNT_6ParamsE)
        /*004c*/ 	.short	0x0380
        /*004e*/ 	.short	0x0a80


	//----- nvinfo : EIATTR_SW_WAR
	.align		4
.L_224:
        /*0050*/ 	.byte	0x04, 0x36
        /*0052*/ 	.short	(.L_226 - .L_225)
.L_225:
        /*0054*/ 	.word	0x00000008
.L_226:


//--------------------- .nv.info._ZN7cutlass13device_kernelIN5flash11enable_sm90INS1_16FlashAttnFwdSm90INS1_25CollectiveMainloopFwdSm90ILi2EN4cute5tupleIJNS5_1CILi1EEES8_S8_EEENS6_IJNS7_ILi64EEESA_SA_EEELi512ENS_6half_tEfNS_4arch4Sm90ELb0ELb1ELb1ELb1ELb1ELb1ELb0ELb0ELb0ELb1ELb0ELb0EEENS1_21CollectiveEpilogueFwdINS6_IJSA_NS7_ILi512EEESA_EEES9_SC_SE_Li256ELb1ELb1ELb0ELb0EEENS1_36VarlenDynamicPersistentTileSchedulerILi64ELi64ELi256ELi128ELb0ELb1ELb1ELb1ELb0ELb1EEEEEEEEEvNT_6ParamsE --------------------------
	.section	.nv.info._ZN7cutlass13device_kernelIN5flash11enable_sm90INS1_16FlashAttnFwdSm90INS1_25CollectiveMainloopFwdSm90ILi2EN4cute5tupleIJNS5_1CILi1EEES8_S8_EEENS6_IJNS7_ILi64EEESA_SA_EEELi512ENS_6half_tEfNS_4arch4Sm90ELb0ELb1ELb1ELb1ELb1ELb1ELb0ELb0ELb0ELb1ELb0ELb0EEENS1_21CollectiveEpilogueFwdINS6_IJSA_NS7_ILi512EEESA_EEES9_SC_SE_Li256ELb1ELb1ELb0ELb0EEENS1_36VarlenDynamicPersistentTileSchedulerILi64ELi64ELi256ELi128ELb0ELb1ELb1ELb1ELb0ELb1EEEEEEEEEvNT_6ParamsE,"",@"SHT_CUDA_INFO"
	.sectionflags	@""
	.align	4


	//----- nvinfo : EIATTR_CUDA_API_VERSION
	.align		4
        /*0000*/ 	.byte	0x04, 0x37
        /*0002*/ 	.short	(.L_228 - .L_227)
.L_227:
        /*0004*/ 	.word	0x00000082


	//----- nvinfo : EIATTR_KPARAM_INFO
	.align		4
.L_228:
        /*0008*/ 	.byte	0x04, 0x17
        /*000a*/ 	.short	(.L_230 - .L_229)
.L_229:
        /*000c*/ 	.word	0x00000000
        /*0010*/ 	.short	0x0000
        /*0012*/ 	.short	0x0000
        /*0014*/ 	.byte	0x00, 0xf0, 0x01, 0x2a


	//----- nvinfo : EIATTR_SPARSE_MMA_MASK
	.align		4
.L_230:
        /*0018*/ 	.byte	0x03, 0x50
        /*001a*/ 	.short	0x0000


	//----- nvinfo : EIATTR_MAXREG_COUNT
	.align		4
        /*001c*/ 	.byte	0x03, 0x1b
        /*001e*/ 	.short	0x00a8


	//----- nvinfo : EIATTR_MERCURY_ISA_VERSION
	.align		4
        /*0020*/ 	.byte	0x03, 0x5f
        /*0022*/ 	.short	0x0101


	//----- nvinfo : EIATTR_VRC_CTA_INIT_COUNT
	.align		4
        /*0024*/ 	.byte	0x02, 0x4a
	.zero		1
	.zero		1


	//----- nvinfo : EIATTR_EXIT_INSTR_OFFSETS
	.align		4
        /*0028*/ 	.byte	0x04, 0x1c
        /*002a*/ 	.short	(.L_232 - .L_231)


	//   ....[0]....
.L_231:
        /*002c*/ 	.word	0x00000010


	//----- nvinfo : EIATTR_MAX_THREADS
	.align		4
.L_232:
        /*0030*/ 	.byte	0x04, 0x05
        /*0032*/ 	.short	(.L_234 - .L_233)
.L_233:
        /*0034*/ 	.word	0x00000180
        /*0038*/ 	.word	0x00000001
        /*003c*/ 	.word	0x00000001


	//----- nvinfo : EIATTR_CBANK_PARAM_SIZE
	.align		4
.L_234:
        /*0040*/ 	.byte	0x03, 0x19
        /*0042*/ 	.short	0x0a80


	//----- nvinfo : EIATTR_PARAM_CBANK
	.align		4
        /*0044*/ 	.byte	0x04, 0x0a
        /*0046*/ 	.short	(.L_236 - .L_235)
	.align		4
.L_235:
        /*0048*/ 	.word	index@(.nv.constant0._ZN7cutlass13device_kernelIN5flash11enable_sm90INS1_16FlashAttnFwdSm90INS1_25CollectiveMainloopFwdSm90ILi2EN4cute5tupleIJNS5_1CILi1EEES8_S8_EEENS6_IJNS7_ILi64EEESA_SA_EEELi512ENS_6half_tEfNS_4arch4Sm90ELb0ELb1ELb1ELb1ELb1ELb1ELb0ELb0ELb0ELb1ELb0ELb0EEENS1_21CollectiveEpilogueFwdINS6_IJSA_NS7_ILi512EEESA_EEES9_SC_SE_Li256ELb1ELb1ELb0ELb0EEENS1_36VarlenDynamicPersistentTileSchedulerILi64ELi64ELi256ELi128ELb0ELb1ELb1ELb1ELb0ELb1EEEEEEEEEvNT_6ParamsE)
        /*004c*/ 	.short	0x0380
        /*004e*/ 	.short	0x0a80


	//----- nvinfo : EIATTR_SW_WAR
	.align		4
.L_236:
        /*0050*/ 	.byte	0x04, 0x36
        /*0052*/ 	.short	(.L_238 - .L_237)
.L_237:
        /*0054*/ 	.word	0x00000008
.L_238:


//--------------------- .nv.info._ZN7cutlass13device_kernelIN5flash11enable_sm90INS1_16FlashAttnFwdSm90INS1_25CollectiveMainloopFwdSm90ILi2EN4cute5tupleIJNS5_1CILi1EEES8_S8_EEENS6_IJNS7_ILi64EEESA_SA_EEELi512ENS_6half_tEfNS_4arch4Sm90ELb0ELb1ELb1ELb1ELb1ELb0ELb1ELb0ELb0ELb1ELb0ELb0EEENS1_21CollectiveEpilogueFwdINS6_IJSA_NS7_ILi512EEESA_EEES9_SC_SE_Li256ELb1ELb1ELb0ELb0EEENS1_36VarlenDynamicPersistentTileSchedulerILi64ELi64ELi256ELi128ELb0ELb1ELb1ELb1ELb0ELb1EEEEEEEEEvNT_6ParamsE --------------------------
	.section	.nv.info._ZN7cutlass13device_kernelIN5flash11enable_sm90INS1_16FlashAttnFwdSm90INS1_25CollectiveMainloopFwdSm90ILi2EN4cute5tupleIJNS5_1CILi1EEES8_S8_EEENS6_IJNS7_ILi64EEESA_SA_EEELi512ENS_6half_tEfNS_4arch4Sm90ELb0ELb1ELb1ELb1ELb1ELb0ELb1ELb0ELb0ELb1ELb0ELb0EEENS1_21CollectiveEpilogueFwdINS6_IJSA_NS7_ILi512EEESA_EEES9_SC_SE_Li256ELb1ELb1ELb0ELb0EEENS1_36VarlenDynamicPersistentTileSchedulerILi64ELi64ELi256ELi128ELb0ELb1ELb1ELb1ELb0ELb1EEEEEEEEEvNT_6ParamsE,"",@"SHT_CUDA_INFO"
	.sectionflags	@""
	.align	4


	//----- nvinfo : EIATTR_CUDA_API_VERSION
	.align		4
        /*0000*/ 	.byte	0x04, 0x37
        /*0002*/ 	.short	(.L_240 - .L_239)
.L_239:
        /*0004*/ 	.word	0x00000082


	//----- nvinfo : EIATTR_KPARAM_INFO
	.align		4
.L_240:
        /*0008*/ 	.byte	0x04, 0x17
        /*000a*/ 	.short	(.L_242 - .L_241)
.L_241:
        /*000c*/ 	.word	0x00000000
        /*0010*/ 	.short	0x0000
        /*0012*/ 	.short	0x0000
        /*0014*/ 	.byte	0x00, 0xf0, 0x01, 0x2e


	//----- nvinfo : EIATTR_SPARSE_MMA_MASK
	.align		4
.L_242:
        /*0018*/ 	.byte	0x03, 0x50
        /*001a*/ 	.short	0x0000


	//----- nvinfo : EIATTR_MAXREG_COUNT
	.align		4
        /*001c*/ 	.byte	0x03, 0x1b
        /*001e*/ 	.short	0x00a8


	//----- nvinfo : EIATTR_MERCURY_ISA_VERSION
	.align		4
        /*0020*/ 	.byte	0x03, 0x5f
        /*0022*/ 	.short	0x0101


	//----- nvinfo : EIATTR_VRC_CTA_INIT_COUNT
	.align		4
        /*0024*/ 	.byte	0x02, 0x4a
	.zero		1
	.zero		1


	//----- nvinfo : EIATTR_EXIT_INSTR_OFFSETS
	.align		4
        /*0028*/ 	.byte	0x04, 0x1c
        /*002a*/ 	.short	(.L_244 - .L_243)


	//   ....[0]....
.L_243:
        /*002c*/ 	.word	0x00000010


	//----- nvinfo : EIATTR_MAX_THREADS
	.align		4
.L_244:
        /*0030*/ 	.byte	0x04, 0x05
        /*0032*/ 	.short	(.L_246 - .L_245)
.L_245:
        /*0034*/ 	.word	0x00000180
        /*0038*/ 	.word	0x00000001
        /*003c*/ 	.word	0x00000001


	//----- nvinfo : EIATTR_CBANK_PARAM_SIZE
	.align		4
.L_246:
        /*0040*/ 	.byte	0x03, 0x19
        /*0042*/ 	.short	0x0b80


	//----- nvinfo : EIATTR_PARAM_CBANK
	.align		4
        /*0044*/ 	.byte	0x04, 0x0a
        /*0046*/ 	.short	(.L_248 - .L_247)
	.align		4
.L_247:
        /*0048*/ 	.word	index@(.nv.constant0._ZN7cutlass13device_kernelIN5flash11enable_sm90INS1_16FlashAttnFwdSm90INS1_25CollectiveMainloopFwdSm90ILi2EN4cute5tupleIJNS5_1CILi1EEES8_S8_EEENS6_IJNS7_ILi64EEESA_SA_EEELi512ENS_6half_tEfNS_4arch4Sm90ELb0ELb1ELb1ELb1ELb1ELb0ELb1ELb0ELb0ELb1ELb0ELb0EEENS1_21CollectiveEpilogueFwdINS6_IJSA_NS7_ILi512EEESA_EEES9_SC_SE_Li256ELb1ELb1ELb0ELb0EEENS1_36VarlenDynamicPersistentTileSchedulerILi64ELi64ELi256ELi128ELb0ELb1ELb1ELb1ELb0ELb1EEEEEEEEEvNT_6ParamsE)
        /*004c*/ 	.short	0x0380
        /*004e*/ 	.short	0x0b80


	//----- nvinfo : EIATTR_SW_WAR
	.align		4
.L_248:
        /*0050*/ 	.byte	0x04, 0x36
        /*0052*/ 	.short	(.L_250 - .L_249)
.L_249:
        /*0054*/ 	.word	0x00000008
.L_250:


//--------------------- .nv.info._ZN7cutlass13device_kernelIN5flash11enable_sm90INS1_16FlashAttnFwdSm90INS1_25CollectiveMainloopFwdSm90ILi2EN4cute5tupleIJNS5_1CILi1EEES8_S8_EEENS6_IJNS7_ILi64EEESA_SA_EEELi512ENS_6half_tEfNS_4arch4Sm90ELb0ELb1ELb1ELb1ELb1ELb1ELb1ELb0ELb0ELb1ELb0ELb0EEENS1_21CollectiveEpilogueFwdINS6_IJSA_NS7_ILi512EEESA_EEES9_SC_SE_Li256ELb1ELb1ELb0ELb0EEENS1_36VarlenDynamicPersistentTileSchedulerILi64ELi64ELi256ELi128ELb0ELb1ELb1ELb1ELb0ELb1EEEEEEEEEvNT_6ParamsE --------------------------
	.section	.nv.info._ZN7cutlass13device_kernelIN5flash11enable_sm90INS1_16FlashAttnFwdSm90INS1_25CollectiveMainloopFwdSm90ILi2EN4cute5tupleIJNS5_1CILi1EEES8_S8_EEENS6_IJNS7_ILi64EEESA_SA_EEELi512ENS_6half_tEfNS_4arch4Sm90ELb0ELb1ELb1ELb1ELb1ELb1ELb1ELb0ELb0ELb1ELb0ELb0EEENS1_21CollectiveEpilogueFwdINS6_IJSA_NS7_ILi512EEESA_EEES9_SC_SE_Li256ELb1ELb1ELb0ELb0EEENS1_36VarlenDynamicPersistentTileSchedulerILi64ELi64ELi256ELi128ELb0ELb1ELb1ELb1ELb0ELb1EEEEEEEEEvNT_6ParamsE,"",@"SHT_CUDA_INFO"
	.sectionflags	@""
	.align	4


	//----- nvinfo : EIATTR_CUDA_API_VERSION
	.align		4
        /*0000*/ 	.byte	0x04, 0x37
        /*0002*/ 	.short	(.L_252 - .L_251)
.L_251:
        /*0004*/ 	.word	0x00000082


	//----- nvinfo : EIATTR_KPARAM_INFO
	.align		4
.L_252:
        /*0008*/ 	.byte	0x04, 0x17
        /*000a*/ 	.short	(.L_254 - .L_253)
.L_253:
        /*000c*/ 	.word	0x00000000
        /*0010*/ 	.short	0x0000
        /*0012*/ 	.short	0x0000
        /*0014*/ 	.byte	0x00, 0xf0, 0x01, 0x2e


	//----- nvinfo : EIATTR_SPARSE_MMA_MASK
	.align		4
.L_254:
        /*0018*/ 	.byte	0x03, 0x50
        /*001a*/ 	.short	0x0000


	//----- nvinfo : EIATTR_MAXREG_COUNT
	.align		4
        /*001c*/ 	.byte	0x03, 0x1b
        /*001e*/ 	.short	0x00a8


	//----- nvinfo : EIATTR_MERCURY_ISA_VERSION
	.align		4
        /*0020*/ 	.byte	0x03, 0x5f
        /*0022*/ 	.short	0x0101


	//----- nvinfo : EIATTR_VRC_CTA_INIT_COUNT
	.align		4
        /*0024*/ 	.byte	0x02, 0x4a
	.zero		1
	.zero		1


	//----- nvinfo : EIATTR_EXIT_INSTR_OFFSETS
	.align		4
        /*0028*/ 	.byte	0x04, 0x1c
        /*002a*/ 	.short	(.L_256 - .L_255)


	//   ....[0]....
.L_255:
        /*002c*/ 	.word	0x00000010


	//----- nvinfo : EIATTR_MAX_THREADS
	.align		4
.L_256:
        /*0030*/ 	.byte	0x04, 0x05
        /*0032*/ 	.short	(.L_258 - .L_257)
.L_257:
        /*0034*/ 	.word	0x00000180
        /*0038*/ 	.word	0x00000001
        /*003c*/ 	.word	0x00000001


	//----- nvinfo : EIATTR_CBANK_PARAM_SIZE
	.align		4
.L_258:
        /*0040*/ 	.byte	0x03, 0x19
        /*0042*/ 	.short	0x0b80


	//----- nvinfo : EIATTR_PARAM_CBANK
	.align		4
        /*0044*/ 	.byte	0x04, 0x0a
        /*0046*/ 	.short	(.L_260 - .L_259)
	.align		4
.L_259:
        /*0048*/ 	.word	index@(.nv.constant0._ZN7cutlass13device_kernelIN5flash11enable_sm90INS1_16FlashAttnFwdSm90INS1_25CollectiveMainloopFwdSm90ILi2EN4cute5tupleIJNS5_1CILi1EEES8_S8_EEENS6_IJNS7_ILi64EEESA_SA_EEELi512ENS_6half_tEfNS_4arch4Sm90ELb0ELb1ELb1ELb1ELb1ELb1ELb1ELb0ELb0ELb1ELb0ELb0EEENS1_21CollectiveEpilogueFwdINS6_IJSA_NS7_ILi512EEESA_EEES9_SC_SE_Li256ELb1ELb1ELb0ELb0EEENS1_36VarlenDynamicPersistentTileSchedulerILi64ELi64ELi256ELi128ELb0ELb1ELb1ELb1ELb0ELb1EEEEEEEEEvNT_6ParamsE)
        /*004c*/ 	.short	0x0380
        /*004e*/ 	.short	0x0b80


	//----- nvinfo : EIATTR_SW_WAR
	.align		4
.L_260:
        /*0050*/ 	.byte	0x04, 0x36
        /*0052*/ 	.short	(.L_262 - .L_261)
.L_261:
        /*0054*/ 	.word	0x00000008
.L_262:


//--------------------- .nv.info._ZN7cutlass13device_kernelIN5flash11enable_sm90INS1_16FlashAttnFwdSm90INS1_25CollectiveMainloopFwdSm90ILi2EN4cute5tupleIJNS5_1CILi1EEES8_S8_EEENS6_IJNS7_ILi64EEESA_SA_EEELi512ENS_6half_tEfNS_4arch4Sm90ELb1ELb0ELb1ELb0ELb1ELb0ELb0ELb0ELb0ELb1ELb0ELb0EEENS1_21CollectiveEpilogueFwdINS6_IJSA_NS7_ILi512EEESA_EEES9_SC_SE_Li256ELb0ELb1ELb0ELb0EEENS1_30DynamicPersistentTileSchedulerILi256ELi128ELb0ELb1ELb1EEEEEEEEEvNT_6ParamsE --------------------------
	.section	.nv.info._ZN7cutlass13device_kernelIN5flash11enable_sm90INS1_16FlashAttnFwdSm90INS1_25CollectiveMainloopFwdSm90ILi2EN4cute5tupleIJNS5_1CILi1EEES8_S8_EEENS6_IJNS7_ILi64EEESA_SA_EEELi512ENS_6half_tEfNS_4arch4Sm90ELb1ELb0ELb1ELb0ELb1ELb0ELb0ELb0ELb0ELb1ELb0ELb0EEENS1_21CollectiveEpilogueFwdINS6_IJSA_NS7_ILi512EEESA_EEES9_SC_SE_Li256ELb0ELb1ELb0ELb0EEENS1_30DynamicPersistentTileSchedulerILi256ELi128ELb0ELb1ELb1EEEEEEEEEvNT_6ParamsE,"",@"SHT_CUDA_INFO"
	.sectionflags	@""
	.align	4


	//----- nvinfo : EIATTR_CUDA_API_VERSION
	.align		4
        /*0000*/ 	.byte	0x04, 0x37
        /*0002*/ 	.short	(.L_264 - .L_263)
.L_263:
        /*0004*/ 	.word	0x00000082


	//----- nvinfo : EIATTR_KPARAM_INFO
	.align		4
.L_264:
        /*0008*/ 	.byte	0x04, 0x17
        /*000a*/ 	.short	(.L_266 - .L_265)
.L_265:
        /*000c*/ 	.word	0x00000000
        /*0010*/ 	.short	0x0000
        /*0012*/ 	.short	0x0000
        /*0014*/ 	.byte	0x00, 0xf0, 0x01, 0x2a


	//----- nvinfo : EIATTR_SPARSE_MMA_MASK
	.align		4
.L_266:
        /*0018*/ 	.byte	0x03, 0x50
        /*001a*/ 	.short	0x0000


	//----- nvinfo : EIATTR_MAXREG_COUNT
	.align		4
        /*001c*/ 	.byte	0x03, 0x1b
        /*001e*/ 	.short	0x00a8


	//----- nvinfo : EIATTR_MERCURY_ISA_VERSION
	.align		4
        /*0020*/ 	.byte	0x03, 0x5f
        /*0022*/ 	.short	0x0101


	//----- nvinfo : EIATTR_VRC_CTA_INIT_COUNT
	.align		4
        /*0024*/ 	.byte	0x02, 0x4a
	.zero		1
	.zero		1


	//----- nvinfo : EIATTR_EXIT_INSTR_OFFSETS
	.align		4
        /*0028*/ 	.byte	0x04, 0x1c
        /*002a*/ 	.short	(.L_268 - .L_267)


	//   ....[0]....
.L_267:
        /*002c*/ 	.word	0x00000010


	//----- nvinfo : EIATTR_MAX_THREADS
	.align		4
.L_268:
        /*0030*/ 	.byte	0x04, 0x05
        /*0032*/ 	.short	(.L_270 - .L_269)
.L_269:
        /*0034*/ 	.word	0x00000180
        /*0038*/ 	.word	0x00000001
        /*003c*/ 	.word	0x00000001


	//----- nvinfo : EIATTR_CBANK_PARAM_SIZE
	.align		4
.L_270:
        /*0040*/ 	.byte	0x03, 0x19
        /*0042*/ 	.short	0x0a80


	//----- nvinfo : EIATTR_PARAM_CBANK
	.align		4
        /*0044*/ 	.byte	0x04, 0x0a
        /*0046*/ 	.short	(.L_272 - .L_271)
	.align		4
.L_271:
        /*0048*/ 	.word	index@(.nv.constant0._ZN7cutlass13device_kernelIN5flash11enable_sm90INS1_16FlashAttnFwdSm90INS1_25CollectiveMainloopFwdSm90ILi2EN4cute5tupleIJNS5_1CILi1EEES8_S8_EEENS6_IJNS7_ILi64EEESA_SA_EEELi512ENS_6half_tEfNS_4arch4Sm90ELb1ELb0ELb1ELb0ELb1ELb0ELb0ELb0ELb0ELb1ELb0ELb0EEENS1_21CollectiveEpilogueFwdINS6_IJSA_NS7_ILi512EEESA_EEES9_SC_SE_Li256ELb0ELb1ELb0ELb0EEENS1_30DynamicPersistentTileSchedulerILi256ELi128ELb0ELb1ELb1EEEEEEEEEvNT_6ParamsE)
        /*004c*/ 	.short	0x0380
        /*004e*/ 	.short	0x0a80


	//----- nvinfo : EIATTR_SW_WAR
	.align		4
.L_272:
        /*0050*/ 	.byte	0x04, 0x36
        /*0052*/ 	.short	(.L_274 - .L_273)
.L_273:
        /*0054*/ 	.word	0x00000008
.L_274:


//--------------------- .nv.info._ZN7cutlass13device_kernelIN5flash11enable_sm90INS1_16FlashAttnFwdSm90INS1_25CollectiveMainloopFwdSm90ILi2EN4cute5tupleIJNS5_1CILi1EEES8_S8_EEENS6_IJNS7_ILi64EEESA_SA_EEELi512ENS_6half_tEfNS_4arch4Sm90ELb1ELb0ELb1ELb0ELb1ELb0ELb1ELb0ELb0ELb1ELb0ELb0EEENS1_21CollectiveEpilogueFwdINS6_IJSA_NS7_ILi512EEESA_EEES9_SC_SE_Li256ELb0ELb1ELb0ELb0EEENS1_30DynamicPersistentTileSchedulerILi256ELi128ELb0ELb1ELb1EEEEEEEEEvNT_6ParamsE --------------------------
	.section	.nv.info._ZN7cutlass13device_kernelIN5flash11enable_sm90INS1_16FlashAttnFwdSm90INS1_25CollectiveMainloopFwdSm90ILi2EN4cute5tupleIJNS5_1CILi1EEES8_S8_EEENS6_IJNS7_ILi64EEESA_SA_EEELi512ENS_6half_tEfNS_4arch4Sm90ELb1ELb0ELb1ELb0ELb1ELb0ELb1ELb0ELb0ELb1ELb0ELb0EEENS1_21CollectiveEpilogueFwdINS6_IJSA_NS7_ILi512EEESA_EEES9_SC_SE_Li256ELb0ELb1ELb0ELb0EEENS1_30DynamicPersistentTileSchedulerILi256ELi128ELb0ELb1ELb1EEEEEEEEEvNT_6ParamsE,"",@"SHT_CUDA_INFO"
	.sectionflags	@""
	.align	4


	//----- nvinfo : EIATTR_CUDA_API_VERSION
	.align		4
        /*0000*/ 	.byte	0x04, 0x37
        /*0002*/ 	.short	(.L_276 - .L_275)
.L_275:
        /*0004*/ 	.word	0x00000082


	//----- nvinfo : EIATTR_KPARAM_INFO
	.align		4
.L_276:
        /*0008*/ 	.byte	0x04, 0x17
        /*000a*/ 	.short	(.L_278 - .L_277)
.L_277:
        /*000c*/ 	.word	0x00000000
        /*0010*/ 	.short	0x0000
        /*0012*/ 	.short	0x0000
        /*0014*/ 	.byte	0x00, 0xf0, 0x01, 0x2e


	//----- nvinfo : EIATTR_SPARSE_MMA_MASK
	.align		4
.L_278:
        /*0018*/ 	.byte	0x03, 0x50
        /*001a*/ 	.short	0x0000


	//----- nvinfo : EIATTR_MAXREG_COUNT
	.align		4
        /*001c*/ 	.byte	0x03, 0x1b
        /*001e*/ 	.short	0x00a8


	//----- nvinfo : EIATTR_MERCURY_ISA_VERSION
	.align		4
        /*0020*/ 	.byte	0x03, 0x5f
        /*0022*/ 	.short	0x0101


	//----- nvinfo : EIATTR_VRC_CTA_INIT_COUNT
	.align		4
        /*0024*/ 	.byte	0x02, 0x4a
	.zero		1
	.zero		1


	//----- nvinfo : EIATTR_EXIT_INSTR_OFFSETS
	.align		4
        /*0028*/ 	.byte	0x04, 0x1c
        /*002a*/ 	.short	(.L_280 - .L_279)


	//   ....[0]....
.L_279:
        /*002c*/ 	.word	0x00000010


	//----- nvinfo : EIATTR_MAX_THREADS
	.align		4
.L_280:
        /*0030*/ 	.byte	0x04, 0x05
        /*0032*/ 	.short	(.L_282 - .L_281)
.L_281:
        /*0034*/ 	.word	0x00000180
        /*0038*/ 	.word	0x00000001
        /*003c*/ 	.word	0x00000001


	//----- nvinfo : EIATTR_CBANK_PARAM_SIZE
	.align		4
.L_282:
        /*0040*/ 	.byte	0x03, 0x19
        /*0042*/ 	.short	0x0b80


	//----- nvinfo : EIATTR_PARAM_CBANK
	.align		4
        /*0044*/ 	.byte	0x04, 0x0a
        /*0046*/ 	.short	(.L_284 - .L_283)
	.align		4
.L_283:
        /*0048*/ 	.word	index@(.nv.constant0._ZN7cutlass13device_kernelIN5flash11enable_sm90INS1_16FlashAttnFwdSm90INS1_25CollectiveMainloopFwdSm90ILi2EN4cute5tupleIJNS5_1CILi1EEES8_S8_EEENS6_IJNS7_ILi64EEESA_SA_EEELi512ENS_6half_tEfNS_4arch4Sm90ELb1ELb0ELb1ELb0ELb1ELb0ELb1ELb0ELb0ELb1ELb0ELb0EEENS1_21CollectiveEpilogueFwdINS6_IJSA_NS7_ILi512EEESA_EEES9_SC_SE_Li256ELb0ELb1ELb0ELb0EEENS1_30DynamicPersistentTileSchedulerILi256ELi128ELb0ELb1ELb1EEEEEEEEEvNT_6ParamsE)
        /*004c*/ 	.short	0x0380
        /*004e*/ 	.short	0x0b80


	//----- nvinfo : EIATTR_SW_WAR
	.align		4
.L_284:
        /*0050*/ 	.byte	0x04, 0x36
        /*0052*/ 	.short	(.L_286 - .L_285)
.L_285:
        /*0054*/ 	.word	0x00000008
.L_286:


//--------------------- .nv.info._ZN7cutlass13device_kernelIN5flash11enable_sm90INS1_16FlashAttnFwdSm90INS1_25CollectiveMainloopFwdSm90ILi2EN4cute5tupleIJNS5_1CILi1EEES8_S8_EEENS6_IJNS7_ILi64EEESA_SA_EEELi512ENS_6half_tEfNS_4arch4Sm90ELb1ELb0ELb1ELb1ELb1ELb0ELb0ELb0ELb0ELb1ELb0ELb0EEENS1_21CollectiveEpilogueFwdINS6_IJSA_NS7_ILi512EEESA_EEES9_SC_SE_Li256ELb1ELb1ELb0ELb0EEENS1_36VarlenDynamicPersistentTileSchedulerILi64ELi64ELi256ELi128ELb0ELb1ELb1ELb1ELb1ELb1EEEEEEEEEvNT_6ParamsE --------------------------
	.section	.nv.info._ZN7cutlass13device_kernelIN5flash11enable_sm90INS1_16FlashAttnFwdSm90INS1_25CollectiveMainloopFwdSm90ILi2EN4cute5tupleIJNS5_1CILi1EEES8_S8_EEENS6_IJNS7_ILi64EEESA_SA_EEELi512ENS_6half_tEfNS_4arch4Sm90ELb1ELb0ELb1ELb1ELb1ELb0ELb0ELb0ELb0ELb1ELb0ELb0EEENS1_21CollectiveEpilogueFwdINS6_IJSA_NS7_ILi512EEESA_EEES9_SC_SE_Li256ELb1ELb1ELb0ELb0EEENS1_36VarlenDynamicPersistentTileSchedulerILi64ELi64ELi256ELi128ELb0ELb1ELb1ELb1ELb1ELb1EEEEEEEEEvNT_6ParamsE,"",@"SHT_CUDA_INFO"
	.sectionflags	@""
	.align	4


	//----- nvinfo : EIATTR_CUDA_API_VERSION
	.align		4
        /*0000*/ 	.byte	0x04, 0x37
        /*0002*/ 	.short	(.L_288 - .L_287)
.L_287:
        /*0004*/ 	.word	0x00000082


	//----- nvinfo : EIATTR_KPARAM_INFO
	.align		4
.L_288:
        /*0008*/ 	.byte	0x04, 0x17
        /*000a*/ 	.short	(.L_290 - .L_289)
.L_289:
        /*000c*/ 	.word	0x00000000
        /*0010*/ 	.short	0x0000
        /*0012*/ 	.short	0x0000
        /*0014*/ 	.byte	0x00, 0xf0, 0x01, 0x2a


	//----- nvinfo : EIATTR_SPARSE_MMA_MASK
	.align		4
.L_290:
        /*0018*/ 	.byte	0x03, 0x50
        /*001a*/ 	.short	0x0000


	//----- nvinfo : EIATTR_MAXREG_COUNT
	.align		4
        /*001c*/ 	.byte	0x03, 0x1b
        /*001e*/ 	.short	0x00a8


	//----- nvinfo : EIATTR_MERCURY_ISA_VERSION
	.align		4
        /*0020*/ 	.byte	0x03, 0x5f
        /*0022*/ 	.short	0x0101


	//----- nvinfo : EIATTR_VRC_CTA_INIT_COUNT
	.align		4
        /*0024*/ 	.byte	0x02, 0x4a
	.zero		1
	.zero		1


	//----- nvinfo : EIATTR_EXIT_INSTR_OFFSETS
	.align		4
        /*0028*/ 	.byte	0x04, 0x1c
        /*002a*/ 	.short	(.L_292 - .L_291)


	//   ....[0]....
.L_291:
        /*002c*/ 	.word	0x00000010


	//----- nvinfo : EIATTR_MAX_THREADS
	.align		4
.L_292:
        /*0030*/ 	.byte	0x04, 0x05
        /*0032*/ 	.short	(.L_294 - .L_293)
.L_293:
        /*0034*/ 	.word	0x00000180
        /*0038*/ 	.word	0x00000001
        /*003c*/ 	.word	0x00000001


	//----- nvinfo : EIATTR_CBANK_PARAM_SIZE
	.align		4
.L_294:
        /*0040*/ 	.byte	0x03, 0x19
        /*0042*/ 	.short	0x0a80


	//----- nvinfo : EIATTR_PARAM_CBANK
	.align		4
        /*0044*/ 	.byte	0x04, 0x0a
        /*0046*/ 	.short	(.L_296 - .L_295)
	.align		4
.L_295:
        /*0048*/ 	.word	index@(.nv.constant0._ZN7cutlass13device_kernelIN5flash11enable_sm90INS1_16FlashAttnFwdSm90INS1_25CollectiveMainloopFwdSm90ILi2EN4cute5tupleIJNS5_1CILi1EEES8_S8_EEENS6_IJNS7_ILi64EEESA_SA_EEELi512ENS_6half_tEfNS_4arch4Sm90ELb1ELb0ELb1ELb1ELb1ELb0ELb0ELb0ELb0ELb1ELb0ELb0EEENS1_21CollectiveEpilogueFwdINS6_IJSA_NS7_ILi512EEESA_EEES9_SC_SE_Li256ELb1ELb1ELb0ELb0EEENS1_36VarlenDynamicPersistentTileSchedulerILi64ELi64ELi256ELi128ELb0ELb1ELb1ELb1ELb1ELb1EEEEEEEEEvNT_6ParamsE)
        /*004c*/ 	.short	0x0380
        /*004e*/ 	.short	0x0a80


	//----- nvinfo : EIATTR_SW_WAR
	.align		4
.L_296:
        /*0050*/ 	.byte	0x04, 0x36
        /*0052*/ 	.short	(.L_298 - .L_297)
.L_297:
        /*0054*/ 	.word	0x00000008
.L_298:


//--------------------- .nv.info._ZN7cutlass13device_kernelIN5flash11enable_sm90INS1_16FlashAttnFwdSm90INS1_25CollectiveMainloopFwdSm90ILi2EN4cute5tupleIJNS5_1CILi1EEES8_S8_EEENS6_IJNS7_ILi64EEESA_SA_EEELi512ENS_6half_tEfNS_4arch4Sm90ELb1ELb0ELb1ELb1ELb1ELb1ELb0ELb0ELb0ELb1ELb0ELb0EEENS1_21CollectiveEpilogueFwdINS6_IJSA_NS7_ILi512EEESA_EEES9_SC_SE_Li256ELb1ELb1ELb0ELb0EEENS1_36VarlenDynamicPersistentTileSchedulerILi64ELi64ELi256ELi128ELb0ELb1ELb1ELb1ELb1ELb1EEEEEEEEEvNT_6ParamsE --------------------------
	.section	.nv.info._ZN7cutlass13device_kernelIN5flash11enable_sm90INS1_16FlashAttnFwdSm90INS1_25CollectiveMainloopFwdSm90ILi2EN4cute5tupleIJNS5_1CILi1EEES8_S8_EEENS6_IJNS7_ILi64EEESA_SA_EEELi512ENS_6half_tEfNS_4arch4Sm90ELb1ELb0ELb1ELb1ELb1ELb1ELb0ELb0ELb0ELb1ELb0ELb0EEENS1_21CollectiveEpilogueFwdINS6_IJSA_NS7_ILi512EEESA_EEES9_SC_SE_Li256ELb1ELb1ELb0ELb0EEENS1_36VarlenDynamicPersistentTileSchedulerILi64ELi64ELi256ELi128ELb0ELb1ELb1ELb1ELb1ELb1EEEEEEEEEvNT_6ParamsE,"",@"SHT_CUDA_INFO"
	.sectionflags	@""
	.align	4


	//----- nvinfo : EIATTR_CUDA_API_VERSION
	.align		4
        /*0000*/ 	.byte	0x04, 0x37
        /*0002*/ 	.short	(.L_300 - .L_299)
.L_299:
        /*0004*/ 	.word	0x00000082


	//----- nvinfo : EIATTR_KPARAM_INFO
	.align		4
.L_300:
        /*0008*/ 	.byte	0x04, 0x17
        /*000a*/ 	.short	(.L_302 - .L_301)
.L_301:
        /*000c*/ 	.word	0x00000000
        /*0010*/ 	.short	0x0000
        /*0012*/ 	.short	0x0000
        /*0014*/ 	.byte	0x00, 0xf0, 0x01, 0x2a


	//----- nvinfo : EIATTR_SPARSE_MMA_MASK
	.align		4
.L_302:
        /*0018*/ 	.byte	0x03, 0x50
        /*001a*/ 	.short	0x0000


	//----- nvinfo : EIATTR_MAXREG_COUNT
	.align		4
        /*001c*/ 	.byte	0x03, 0x1b
        /*001e*/ 	.short	0x00a8


	//----- nvinfo : EIATTR_MERCURY_ISA_VERSION
	.align		4
        /*0020*/ 	.byte	0x03, 0x5f
        /*0022*/ 	.short	0x0101


	//----- nvinfo : EIATTR_VRC_CTA_INIT_COUNT
	.align		4
        /*0024*/ 	.byte	0x02, 0x4a
	.zero		1
	.zero		1


	//----- nvinfo : EIATTR_EXIT_INSTR_OFFSETS
	.align		4
        /*0028*/ 	.byte	0x04, 0x1c
        /*002a*/ 	.short	(.L_304 - .L_303)


	//   ....[0]....
.L_303:
        /*002c*/ 	.word	0x00000010


	//----- nvinfo : EIATTR_MAX_THREADS
	.align		4
.L_304:
        /*0030*/ 	.byte	0x04, 0x05
        /*0032*/ 	.short	(.L_306 - .L_305)
.L_305:
        /*0034*/ 	.word	0x00000180
        /*0038*/ 	.word	0x00000001
        /*003c*/ 	.word	0x00000001


	//----- nvinfo : EIATTR_CBANK_PARAM_SIZE
	.align		4
.L_306:
        /*0040*/ 	.byte	0x03, 0x19
        /*0042*/ 	.short	0x0a80


	//----- nvinfo : EIATTR_PARAM_CBANK
	.align		4
        /*0044*/ 	.byte	0x04, 0x0a
        /*0046*/ 	.short	(.L_308 - .L_307)
	.align		4
.L_307:
        /*0048*/ 	.word	index@(.nv.constant0._ZN7cutlass13device_kernelIN5flash11enable_sm90INS1_16FlashAttnFwdSm90INS1_25CollectiveMainloopFwdSm90ILi2EN4cute5tupleIJNS5_1CILi1EEES8_S8_EEENS6_IJNS7_ILi64EEESA_SA_EEELi512ENS_6half_tEfNS_4arch4Sm90ELb1ELb0ELb1ELb1ELb1ELb1ELb0ELb0ELb0ELb1ELb0ELb0EEENS1_21CollectiveEpilogueFwdINS6_IJSA_NS7_ILi512EEESA_EEES9_SC_SE_Li256ELb1ELb1ELb0ELb0EEENS1_36VarlenDynamicPersistentTileSchedulerILi64ELi64ELi256ELi128ELb0ELb1ELb1ELb1ELb1ELb1EEEEEEEEEvNT_6ParamsE)
        /*004c*/ 	.short	0x0380
        /*004e*/ 	.short	0x0a80


	//----- nvinfo : EIATTR_SW_WAR
	.align		4
.L_308:
        /*0050*/ 	.byte	0x04, 0x36
        /*0052*/ 	.short	(.L_310 - .L_309)
.L_309:
        /*0054*/ 	.word	0x00000008
.L_310:


//--------------------- .nv.info._ZN7cutlass13device_kernelIN5flash11enable_sm90INS1_16FlashAttnFwdSm90INS1_25CollectiveMainloopFwdSm90ILi2EN4cute5tupleIJNS5_1CILi1EEES8_S8_EEENS6_IJNS7_ILi64EEESA_SA_EEELi512ENS_6half_tEfNS_4arch4Sm90ELb1ELb0ELb1ELb1ELb1ELb0ELb1ELb0ELb0ELb1ELb0ELb0EEENS1_21CollectiveEpilogueFwdINS6_IJSA_NS7_ILi512EEESA_EEES9_SC_SE_Li256ELb1ELb1ELb0ELb0EEENS1_36VarlenDynamicPersistentTileSchedulerILi64ELi64ELi256ELi128ELb0ELb1ELb1ELb1ELb1ELb1EEEEEEEEEvNT_6ParamsE --------------------------
	.section	.nv.info._ZN7cutlass13device_kernelIN5flash11enable_sm90INS1_16FlashAttnFwdSm90INS1_25CollectiveMainloopFwdSm90ILi2EN4cute5tupleIJNS5_1CILi1EEES8_S8_EEENS6_IJNS7_ILi64EEESA_SA_EEELi512ENS_6half_tEfNS_4arch4Sm90ELb1ELb0ELb1ELb1ELb1ELb0ELb1ELb0ELb0ELb1ELb0ELb0EEENS1_21CollectiveEpilogueFwdINS6_IJSA_NS7_ILi512EEESA_EEES9_SC_SE_Li256ELb1ELb1ELb0ELb0EEENS1_36VarlenDynamicPersistentTileSchedulerILi64ELi64ELi256ELi128ELb0ELb1ELb1ELb1ELb1ELb1EEEEEEEEEvNT_6ParamsE,"",@"SHT_CUDA_INFO"
	.sectionflags	@""
	.align	4


	//----- nvinfo : EIATTR_CUDA_API_VERSION
	.align		4
        /*0000*/ 	.byte	0x04, 0x37
        /*0002*/ 	.short	(.L_312 - .L_311)
.L_311:
        /*0004*/ 	.word	0x00000082


	//----- nvinfo : EIATTR_KPARAM_INFO
	.align		4
.L_312:
        /*0008*/ 	.byte	0x04, 0x17
        /*000a*/ 	.short	(.L_314 - .L_313)
.L_313:
        /*000c*/ 	.word	0x00000000
        /*0010*/ 	.short	0x0000
        /*0012*/ 	.short	0x0000
        /*0014*/ 	.byte	0x00, 0xf0, 0x01, 0x2e


	//----- nvinfo : EIATTR_SPARSE_MMA_MASK
	.align		4
.L_314:
        /*0018*/ 	.byte	0x03, 0x50
        /*001a*/ 	.short	0x0000


	//----- nvinfo : EIATTR_MAXREG_COUNT
	.align		4
        /*001c*/ 	.byte	0x03, 0x1b
        /*001e*/ 	.short	0x00a8


	//----- nvinfo : EIATTR_MERCURY_ISA_VERSION
	.align		4
        /*0020*/ 	.byte	0x03, 0x5f
        /*0022*/ 	.short	0x0101


	//----- nvinfo : EIATTR_VRC_CTA_INIT_COUNT
	.align		4
        /*0024*/ 	.byte	0x02, 0x4a
	.zero		1
	.zero		1


	//----- nvinfo : EIATTR_EXIT_INSTR_OFFSETS
	.align		4
        /*0028*/ 	.byte	0x04, 0x1c
        /*002a*/ 	.short	(.L_316 - .L_315)


	//   ....[0]....
.L_315:
        /*002c*/ 	.word	0x00000010


	//----- nvinfo : EIATTR_MAX_THREADS
	.align		4
.L_316:
        /*0030*/ 	.byte	0x04, 0x05
        /*0032*/ 	.short	(.L_318 - .L_317)
.L_317:
        /*0034*/ 	.word	0x00000180
        /*0038*/ 	.word	0x00000001
        /*003c*/ 	.word	0x00000001


	//----- nvinfo : EIATTR_CBANK_PARAM_SIZE
	.align		4
.L_318:
        /*0040*/ 	.byte	0x03, 0x19
        /*0042*/ 	.short	0x0b80


	//----- nvinfo : EIATTR_PARAM_CBANK
	.align		4
        /*0044*/ 	.byte	0x04, 0x0a
        /*0046*/ 	.short	(.L_320 - .L_319)
	.align		4
.L_319:
        /*0048*/ 	.word	index@(.nv.constant0._ZN7cutlass13device_kernelIN5flash11enable_sm90INS1_16FlashAttnFwdSm90INS1_25CollectiveMainloopFwdSm90ILi2EN4cute5tupleIJNS5_1CILi1EEES8_S8_EEENS6_IJNS7_ILi64EEESA_SA_EEELi512ENS_6half_tEfNS_4arch4Sm90ELb1ELb0ELb1ELb1ELb1ELb0ELb1ELb0ELb0ELb1ELb0ELb0EEENS1_21CollectiveEpilogueFwdINS6_IJSA_NS7_ILi512EEESA_EEES9_SC_SE_Li256ELb1ELb1ELb0ELb0EEENS1_36VarlenDynamicPersistentTileSchedulerILi64ELi64ELi256ELi128ELb0ELb1ELb1ELb1ELb1ELb1EEEEEEEEEvNT_6ParamsE)
        /*004c*/ 	.short	0x0380
        /*004e*/ 	.short	0x0b80


	//----- nvinfo : EIATTR_SW_WAR
	.align		4
.L_320:
        /*0050*/ 	.byte	0x04, 0x36
        /*0052*/ 	.short	(.L_322 - .L_321)
.L_321:
        /*0054*/ 	.word	0x00000008
.L_322:


//--------------------- .nv.info._ZN7cutlass13device_kernelIN5flash11enable_sm90INS1_16FlashAttnFwdSm90INS1_25CollectiveMainloopFwdSm90ILi2EN4cute5tupleIJNS5_1CILi1EEES8_S8_EEENS6_IJNS7_ILi64EEESA_SA_EEELi512ENS_6half_tEfNS_4arch4Sm90ELb1ELb0ELb1ELb1ELb1ELb1ELb1ELb0ELb0ELb1ELb0ELb0EEENS1_21CollectiveEpilogueFwdINS6_IJSA_NS7_ILi512EEESA_EEES9_SC_SE_Li256ELb1ELb1ELb0ELb0EEENS1_36VarlenDynamicPersistentTileSchedulerILi64ELi64ELi256ELi128ELb0ELb1ELb1ELb1ELb1ELb1EEEEEEEEEvNT_6ParamsE --------------------------
	.section	.nv.info._ZN7cutlass13device_kernelIN5flash11enable_sm90INS1_16FlashAttnFwdSm90INS1_25CollectiveMainloopFwdSm90ILi2EN4cute5tupleIJNS5_1CILi1EEES8_S8_EEENS6_IJNS7_ILi64EEESA_SA_EEELi512ENS_6half_tEfNS_4arch4Sm90ELb1ELb0ELb1ELb1ELb1ELb1ELb1ELb0ELb0ELb1ELb0ELb0EEENS1_21CollectiveEpilogueFwdINS6_IJSA_NS7_ILi512EEESA_EEES9_SC_SE_Li256ELb1ELb1ELb0ELb0EEENS1_36VarlenDynamicPersistentTileSchedulerILi64ELi64ELi256ELi128ELb0ELb1ELb1ELb1ELb1ELb1EEEEEEEEEvNT_6ParamsE,"",@"SHT_CUDA_INFO"
	.sectionflags	@""
	.align	4


	//----- nvinfo : EIATTR_CUDA_API_VERSION
	.align		4
        /*0000*/ 	.byte	0x04, 0x37
        /*0002*/ 	.short	(.L_324 - .L_323)
.L_323:
        /*0004*/ 	.word	0x00000082


	//----- nvinfo : EIATTR_KPARAM_INFO
	.align		4
.L_324:
        /*0008*/ 	.byte	0x04, 0x17
        /*000a*/ 	.short	(.L_326 - .L_325)
.L_325:
        /*000c*/ 	.word	0x00000000
        /*0010*/ 	.short	0x0000
        /*0012*/ 	.short	0x0000
        /*0014*/ 	.byte	0x00, 0xf0, 0x01, 0x2e


	//----- nvinfo : EIATTR_SPARSE_MMA_MASK
	.align		4
.L_326:
        /*0018*/ 	.byte	0x03, 0x50
        /*001a*/ 	.short	0x0000


	//----- nvinfo : EIATTR_MAXREG_COUNT
	.align		4
        /*001c*/ 	.byte	0x03, 0x1b
        /*001e*/ 	.short	0x00a8


	//----- nvinfo : EIATTR_MERCURY_ISA_VERSION
	.align		4
        /*0020*/ 	.byte	0x03, 0x5f
        /*0022*/ 	.short	0x0101


	//----- nvinfo : EIATTR_VRC_CTA_INIT_COUNT
	.align		4
        /*0024*/ 	.byte	0x02, 0x4a
	.zero		1
	.zero		1


	//----- nvinfo : EIATTR_EXIT_INSTR_OFFSETS
	.align		4
        /*0028*/ 	.byte	0x04, 0x1c
        /*002a*/ 	.short	(.L_328 - .L_327)


	//   ....[0]....
.L_327:
        /*002c*/ 	.word	0x00000010


	//----- nvinfo : EIATTR_MAX_THREADS
	.align		4
.L_328:
        /*0030*/ 	.byte	0x04, 0x05
        /*0032*/ 	.short	(.L_330 - .L_329)
.L_329:
        /*0034*/ 	.word	0x00000180
        /*0038*/ 	.word	0x00000001
        /*003c*/ 	.word	0x00000001


	//----- nvinfo : EIATTR_CBANK_PARAM_SIZE
	.align		4
.L_330:
        /*0040*/ 	.byte	0x03, 0x19
        /*0042*/ 	.short	0x0b80


	//----- nvinfo : EIATTR_PARAM_CBANK
	.align		4
        /*0044*/ 	.byte	0x04, 0x0a
        /*0046*/ 	.short	(.L_332 - .L_331)
	.align		4
.L_331:
        /*0048*/ 	.word	index@(.nv.constant0._ZN7cutlass13device_kernelIN5flash11enable_sm90INS1_16FlashAttnFwdSm90INS1_25CollectiveMainloopFwdSm90ILi2EN4cute5tupleIJNS5_1CILi1EEES8_S8_EEENS6_IJNS7_ILi64EEESA_SA_EEELi512ENS_6half_tEfNS_4arch4Sm90ELb1ELb0ELb1ELb1ELb1ELb1ELb1ELb0ELb0ELb1ELb0ELb0EEENS1_21CollectiveEpilogueFwdINS6_IJSA_NS7_ILi512EEESA_EEES9_SC_SE_Li256ELb1ELb1ELb0ELb0EEENS1_36VarlenDynamicPersistentTileSchedulerILi64ELi64ELi256ELi128ELb0ELb1ELb1ELb1ELb1ELb1EEEEEEEEEvNT_6ParamsE)
        /*004c*/ 	.short	0x0380
        /*004e*/ 	.short	0x0b80


	//----- nvinfo : EIATTR_SW_WAR
	.align		4
.L_332:
        /*0050*/ 	.byte	0x04, 0x36
        /*0052*/ 	.short	(.L_334 - .L_333)
.L_333:
        /*0054*/ 	.word	0x00000008
.L_334:


//--------------------- .nv.callgraph             --------------------------
	.section	.nv.callgraph,"",@"SHT_CUDA_CALLGRAPH"
	.align	4
	.sectionentsize	8
	.align		4
        /*0000*/ 	.word	0x00000000
	.align		4
        /*0004*/ 	.word	0xffffffff
	.align		4
        /*0008*/ 	.word	0x00000000
	.align		4
        /*000c*/ 	.word	0xfffffffe
	.align		4
        /*0010*/ 	.word	0x00000000
	.align		4
        /*0014*/ 	.word	0xfffffffd
	.align		4
        /*0018*/ 	.word	0x00000000
	.align		4
        /*001c*/ 	.word	0xfffffffc


//--------------------- .nv.constant4             --------------------------
	.section	.nv.constant4,"a",@progbits
	.align	8
	.align		8
.nv.constant4:
        /*0000*/ 	.dword	_ZN83_INTERNAL_14de0d54_47_flash_fwd_hdim64_512_fp16_paged_softcap_sm90_cu_49158569_35464cuda3std3__45__cpo5beginE
	.align		8
        /*0008*/ 	.dword	_ZN83_INTERNAL_14de0d54_47_flash_fwd_hdim64_512_fp16_paged_softcap_sm90_cu_49158569_35464cuda3std3__45__cpo3endE
	.align		8
        /*0010*/ 	.dword	_ZN83_INTERNAL_14de0d54_47_flash_fwd_hdim64_512_fp16_paged_softcap_sm90_cu_49158569_35464cuda3std3__45__cpo6cbeginE
	.align		8
        /*0018*/ 	.dword	_ZN83_INTERNAL_14de0d54_47_flash_fwd_hdim64_512_fp16_paged_softcap_sm90_cu_49158569_35464cuda3std3__45__cpo4cendE
	.align		8
        /*0020*/ 	.dword	_ZN83_INTERNAL_14de0d54_47_flash_fwd_hdim64_512_fp16_paged_softcap_sm90_cu_49158569_35464cuda3std3__485_GLOBAL__N__14de0d54_47_flash_fwd_hdim64_512_fp16_paged_softcap_sm90_cu_49158569_35466ignoreE
	.align		8
        /*0028*/ 	.dword	_ZN83_INTERNAL_14de0d54_47_flash_fwd_hdim64_512_fp16_paged_softcap_sm90_cu_49158569_35464cuda3std3__419piecewise_constructE
	.align		8
        /*0030*/ 	.dword	_ZN83_INTERNAL_14de0d54_47_flash_fwd_hdim64_512_fp16_paged_softcap_sm90_cu_49158569_35464cuda3std3__48in_placeE
	.align		8
        /*0038*/ 	.dword	_ZN83_INTERNAL_14de0d54_47_flash_fwd_hdim64_512_fp16_paged_softcap_sm90_cu_49158569_35464cuda3std6ranges3__45__cpo4swapE
	.align		8
        /*0040*/ 	.dword	_ZN83_INTERNAL_14de0d54_47_flash_fwd_hdim64_512_fp16_paged_softcap_sm90_cu_49158569_35464cuda3std6ranges3__45__cpo9iter_moveE
	.align		8
        /*0048*/ 	.dword	_ZN83_INTERNAL_14de0d54_47_flash_fwd_hdim64_512_fp16_paged_softcap_sm90_cu_49158569_35464cute7productE
	.align		8
        /*0050*/ 	.dword	_ZN83_INTERNAL_14de0d54_47_flash_fwd_hdim64_512_fp16_paged_softcap_sm90_cu_49158569_35464cute1_E


//--------------------- .text._ZN7cutlass13device_kernelIN5flash11enable_sm90INS1_16FlashAttnFwdSm90INS1_25CollectiveMainloopFwdSm90ILi2EN4cute5tupleIJNS5_1CILi1EEES8_S8_EEENS6_IJNS7_ILi64EEESA_SA_EEELi512ENS_6half_tEfNS_4arch4Sm90ELb0ELb0ELb1ELb0ELb1ELb0ELb0ELb0ELb0ELb1ELb0ELb0EEENS1_21CollectiveEpilogueFwdINS6_IJSA_NS7_ILi512EEESA_EEES9_SC_SE_Li256ELb0ELb1ELb0ELb0EEENS1_29StaticPersistentTileSchedulerILb0EEEEEEEEEvNT_6ParamsE --------------------------
	.section	.text._ZN7cutlass13device_kernelIN5flash11enable_sm90INS1_16FlashAttnFwdSm90INS1_25CollectiveMainloopFwdSm90ILi2EN4cute5tupleIJNS5_1CILi1EEES8_S8_EEENS6_IJNS7_ILi64EEESA_SA_EEELi512ENS_6half_tEfNS_4arch4Sm90ELb0ELb0ELb1ELb0ELb1ELb0ELb0ELb0ELb0ELb1ELb0ELb0EEENS1_21CollectiveEpilogueFwdINS6_IJSA_NS7_ILi512EEESA_EEES9_SC_SE_Li256ELb0ELb1ELb0ELb0EEENS1_29StaticPersistentTileSchedulerILb0EEEEEEEEEvNT_6ParamsE,"ax",@progbits
	.align	128
.text._ZN7cutlass13device_kernelIN5flash11enable_sm90INS1_16FlashAttnFwdSm90INS1_25CollectiveMainloopFwdSm90ILi2EN4cute5tupleIJNS5_1CILi1EEES8_S8_EEENS6_IJNS7_ILi64EEESA_SA_EEELi512ENS_6half_tEfNS_4arch4Sm90ELb0ELb0ELb1ELb0ELb1ELb0ELb0ELb0ELb0ELb1ELb0ELb0EEENS1_21CollectiveEpilogueFwdINS6_IJSA_NS7_ILi512EEESA_EEES9_SC_SE_Li256ELb0ELb1ELb0ELb0EEENS1_29StaticPersistentTileSchedulerILb0EEEEEEEEEvNT_6ParamsE:
        .type           _ZN7cutlass13device_kernelIN5flash11enable_sm90INS1_16FlashAttnFwdSm90INS1_25CollectiveMainloopFwdSm90ILi2EN4cute5tupleIJNS5_1CILi1EEES8_S8_EEENS6_IJNS7_ILi64EEESA_SA_EEELi512ENS_6half_tEfNS_4arch4Sm90ELb0ELb0ELb1ELb0ELb1ELb0ELb0ELb0ELb0ELb1ELb0ELb0EEENS1_21CollectiveEpilogueFwdINS6_IJSA_NS7_ILi512EEESA_EEES9_SC_SE_Li256ELb0ELb1ELb0ELb0EEENS1_29StaticPersistentTileSchedulerILb0EEEEEEEEEvNT_6ParamsE,@function
        .size           _ZN7cutlass13device_kernelIN5flash11enable_sm90INS1_16FlashAttnFwdSm90INS1_25CollectiveMainloopFwdSm90ILi2EN4cute5tupleIJNS5_1CILi1EEES8_S8_EEENS6_IJNS7_ILi64EEESA_SA_EEELi512ENS_6half_tEfNS_4arch4Sm90ELb0ELb0ELb1ELb0ELb1ELb0ELb0ELb0ELb0ELb1ELb0ELb0EEENS1_21CollectiveEpilogueFwdINS6_IJSA_NS7_ILi512EEESA_EEES9_SC_SE_Li256ELb0ELb1ELb0ELb0EEENS1_29StaticPersistentTileSchedulerILb0EEEEEEEEEvNT_6ParamsE,(.L_x_18 - _ZN7cutlass13device_kernelIN5flash11enable_sm90INS1_16FlashAttnFwdSm90INS1_25CollectiveMainloopFwdSm90ILi2EN4cute5tupleIJNS5_1CILi1EEES8_S8_EEENS6_IJNS7_ILi64EEESA_SA_EEELi512ENS_6half_tEfNS_4arch4Sm90ELb0ELb0ELb1ELb0ELb1ELb0ELb0ELb0ELb0ELb1ELb0ELb0EEENS1_21CollectiveEpilogueFwdINS6_IJSA_NS7_ILi512EEESA_EEES9_SC_SE_Li256ELb0ELb1ELb0ELb0EEENS1_29StaticPersistentTileSchedulerILb0EEEEEEEEEvNT_6ParamsE)
        .other          _ZN7cutlass13device_kernelIN5flash11enable_sm90INS1_16FlashAttnFwdSm90INS1_25CollectiveMainloopFwdSm90ILi2EN4cute5tupleIJNS5_1CILi1EEES8_S8_EEENS6_IJNS7_ILi64EEESA_SA_EEELi512ENS_6half_tEfNS_4arch4Sm90ELb0ELb0ELb1ELb0ELb1ELb0ELb0ELb0ELb0ELb1ELb0ELb0EEENS1_21CollectiveEpilogueFwdINS6_IJSA_NS7_ILi512EEESA_EEES9_SC_SE_Li256ELb0ELb1ELb0ELb0EEENS1_29StaticPersistentTileSchedulerILb0EEEEEEEEEvNT_6ParamsE,@"STO_CUDA_ENTRY STV_DEFAULT"
_ZN7cutlass13device_kernelIN5flash11enable_sm90INS1_16FlashAttnFwdSm90INS1_25CollectiveMainloopFwdSm90ILi2EN4cute5tupleIJNS5_1CILi1EEES8_S8_EEENS6_IJNS7_ILi64EEESA_SA_EEELi512ENS_6half_tEfNS_4arch4Sm90ELb0ELb0ELb1ELb0ELb1ELb0ELb0ELb0ELb0ELb1ELb0ELb0EEENS1_21CollectiveEpilogueFwdINS6_IJSA_NS7_ILi512EEESA_EEES9_SC_SE_Li256ELb0ELb1ELb0ELb0EEENS1_29StaticPersistentTileSchedulerILb0EEEEEEEEEvNT_6ParamsE:
[----:B------:R-:W-:Y:S01]  /*0000*/  LDC R1, c[0x0][0x37c] ;  /* 0x0000df00ff017b82 */ /* 0x000fe20000000800 */
[----:B------:R-:W-:Y:S05]  /*0010*/  EXIT ;  /* 0x000000000000794d */ /* 0x000fea0003800000 */
.L_x_0:
[----:B------:R-:W-:-:S00]  /*0020*/  BRA `(.L_x_0) ;  /* 0xfffffffc00fc7947 */ /* 0x000fc0000383ffff */
[----:B------:R-:W-:-:S00]  /*0030*/  NOP ;  /* 0x0000000000007918 */ /* 0x000fc00000000000 */
        /* <DEDUP_REMOVED lines=12> */
.L_x_18:


//--------------------- .text._ZN7cutlass13device_kernelIN5flash11enable_sm90INS1_16FlashAttnFwdSm90INS1_25CollectiveMainloopFwdSm90ILi2EN4cute5tupleIJNS5_1CILi1EEES8_S8_EEENS6_IJNS7_ILi64EEESA_SA_EEELi512ENS_6half_tEfNS_4arch4Sm90ELb0ELb0ELb1ELb0ELb1ELb0ELb1ELb0ELb0ELb1ELb0ELb0EEENS1_21CollectiveEpilogueFwdINS6_IJSA_NS7_ILi512EEESA_EEES9_SC_SE_Li256ELb0ELb1ELb0ELb0EEENS1_29StaticPersistentTileSchedulerILb0EEEEEEEEEvNT_6ParamsE --------------------------
	.section	.text._ZN7cutlass13device_kernelIN5flash11enable_sm90INS1_16FlashAttnFwdSm90INS1_25CollectiveMainloopFwdSm90ILi2EN4cute5tupleIJNS5_1CILi1EEES8_S8_EEENS6_IJNS7_ILi64EEESA_SA_EEELi512ENS_6half_tEfNS_4arch4Sm90ELb0ELb0ELb1ELb0ELb1ELb0ELb1ELb0ELb0ELb1ELb0ELb0EEENS1_21CollectiveEpilogueFwdINS6_IJSA_NS7_ILi512EEESA_EEES9_SC_SE_Li256ELb0ELb1ELb0ELb0EEENS1_29StaticPersistentTileSchedulerILb0EEEEEEEEEvNT_6ParamsE,"ax",@progbits
	.align	128
.text._ZN7cutlass13device_kernelIN5flash11enable_sm90INS1_16FlashAttnFwdSm90INS1_25CollectiveMainloopFwdSm90ILi2EN4cute5tupleIJNS5_1CILi1EEES8_S8_EEENS6_IJNS7_ILi64EEESA_SA_EEELi512ENS_6half_tEfNS_4arch4Sm90ELb0ELb0ELb1ELb0ELb1ELb0ELb1ELb0ELb0ELb1ELb0ELb0EEENS1_21CollectiveEpilogueFwdINS6_IJSA_NS7_ILi512EEESA_EEES9_SC_SE_Li256ELb0ELb1ELb0ELb0EEENS1_29StaticPersistentTileSchedulerILb0EEEEEEEEEvNT_6ParamsE:
        .type           _ZN7cutlass13device_kernelIN5flash11enable_sm90INS1_16FlashAttnFwdSm90INS1_25CollectiveMainloopFwdSm90ILi2EN4cute5tupleIJNS5_1CILi1EEES8_S8_EEENS6_IJNS7_ILi64EEESA_SA_EEELi512ENS_6half_tEfNS_4arch4Sm90ELb0ELb0ELb1ELb0ELb1ELb0ELb1ELb0ELb0ELb1ELb0ELb0EEENS1_21CollectiveEpilogueFwdINS6_IJSA_NS7_ILi512EEESA_EEES9_SC_SE_Li256ELb0ELb1ELb0ELb0EEENS1_29StaticPersistentTileSchedulerILb0EEEEEEEEEvNT_6ParamsE,@function
        .size           _ZN7cutlass13device_kernelIN5flash11enable_sm90INS1_16FlashAttnFwdSm90INS1_25CollectiveMainloopFwdSm90ILi2EN4cute5tupleIJNS5_1CILi1EEES8_S8_EEENS6_IJNS7_ILi64EEESA_SA_EEELi512ENS_6half_tEfNS_4arch4Sm90ELb0ELb0ELb1ELb0ELb1ELb0ELb1ELb0ELb0ELb1ELb0ELb0EEENS1_21CollectiveEpilogueFwdINS6_IJSA_NS7_ILi512EEESA_EEES9_SC_SE_Li256ELb0ELb1ELb0ELb0EEENS1_29StaticPersistentTileSchedulerILb0EEEEEEEEEvNT_6ParamsE,(.L_x_19 - _ZN7cutlass13device_kernelIN5flash11enable_sm90INS1_16FlashAttnFwdSm90INS1_25CollectiveMainloopFwdSm90ILi2EN4cute5tupleIJNS5_1CILi1EEES8_S8_EEENS6_IJNS7_ILi64EEESA_SA_EEELi512ENS_6half_tEfNS_4arch4Sm90ELb0ELb0ELb1ELb0ELb1ELb0ELb1ELb0ELb0ELb1ELb0ELb0EEENS1_21CollectiveEpilogueFwdINS6_IJSA_NS7_ILi512EEESA_EEES9_SC_SE_Li256ELb0ELb1ELb0ELb0EEENS1_29StaticPersistentTileSchedulerILb0EEEEEEEEEvNT_6ParamsE)
        .other          _ZN7cutlass13device_kernelIN5flash11enable_sm90INS1_16FlashAttnFwdSm90INS1_25CollectiveMainloopFwdSm90ILi2EN4cute5tupleIJNS5_1CILi1EEES8_S8_EEENS6_IJNS7_ILi64EEESA_SA_EEELi512ENS_6half_tEfNS_4arch4Sm90ELb0ELb0ELb1ELb0ELb1ELb0ELb1ELb0ELb0ELb1ELb0ELb0EEENS1_21CollectiveEpilogueFwdINS6_IJSA_NS7_ILi512EEESA_EEES9_SC_SE_Li256ELb0ELb1ELb0ELb0EEENS1_29StaticPersistentTileSchedulerILb0EEEEEEEEEvNT_6ParamsE,@"STO_CUDA_ENTRY STV_DEFAULT"
_ZN7cutlass13device_kernelIN5flash11enable_sm90INS1_16FlashAttnFwdSm90INS1_25CollectiveMainloopFwdSm90ILi2EN4cute5tupleIJNS5_1CILi1EEES8_S8_EEENS6_IJNS7_ILi64EEESA_SA_EEELi512ENS_6half_tEfNS_4arch4Sm90ELb0ELb0ELb1ELb0ELb1ELb0ELb1ELb0ELb0ELb1ELb0ELb0EEENS1_21CollectiveEpilogueFwdINS6_IJSA_NS7_ILi512EEESA_EEES9_SC_SE_Li256ELb0ELb1ELb0ELb0EEENS1_29StaticPersistentTileSchedulerILb0EEEEEEEEEvNT_6ParamsE:
[----:B------:R-:W-:Y:S01]  /*0000*/  LDC R1, c[0x0][0x37c] ;  /* 0x0000df00ff017b82 */ /* 0x000fe20000000800 */
[----:B------:R-:W-:Y:S05]  /*0010*/  EXIT ;  /* 0x000000000000794d */ /* 0x000fea0003800000 */
.L_x_1:
        /* <DEDUP_REMOVED lines=14> */
.L_x_19:


//--------------------- .text._ZN7cutlass13device_kernelIN5flash11enable_sm90INS1_16FlashAttnFwdSm90INS1_25CollectiveMainloopFwdSm90ILi2EN4cute5tupleIJNS5_1CILi1EEES8_S8_EEENS6_IJNS7_ILi64EEESA_SA_EEELi512ENS_6half_tEfNS_4arch4Sm90ELb0ELb0ELb1ELb1ELb1ELb0ELb0ELb0ELb0ELb1ELb0ELb0EEENS1_21CollectiveEpilogueFwdINS6_IJSA_NS7_ILi512EEESA_EEES9_SC_SE_Li256ELb1ELb1ELb0ELb0EEENS1_36VarlenDynamicPersistentTileSchedulerILi64ELi64ELi256ELi128ELb0ELb1ELb1ELb0ELb1ELb1EEEEEEEEEvNT_6ParamsE --------------------------
	.section	.text._ZN7cutlass13device_kernelIN5flash11enable_sm90INS1_16FlashAttnFwdSm90INS1_25CollectiveMainloopFwdSm90ILi2EN4cute5tupleIJNS5_1CILi1EEES8_S8_EEENS6_IJNS7_ILi64EEESA_SA_EEELi512ENS_6half_tEfNS_4arch4Sm90ELb0ELb0ELb1ELb1ELb1ELb0ELb0ELb0ELb0ELb1ELb0ELb0EEENS1_21CollectiveEpilogueFwdINS6_IJSA_NS7_ILi512EEESA_EEES9_SC_SE_Li256ELb1ELb1ELb0ELb0EEENS1_36VarlenDynamicPersistentTileSchedulerILi64ELi64ELi256ELi128ELb0ELb1ELb1ELb0ELb1ELb1EEEEEEEEEvNT_6ParamsE,"ax",@progbits
	.align	128
.text._ZN7cutlass13device_kernelIN5flash11enable_sm90INS1_16FlashAttnFwdSm90INS1_25CollectiveMainloopFwdSm90ILi2EN4cute5tupleIJNS5_1CILi1EEES8_S8_EEENS6_IJNS7_ILi64EEESA_SA_EEELi512ENS_6half_tEfNS_4arch4Sm90ELb0ELb0ELb1ELb1ELb1ELb0ELb0ELb0ELb0ELb1ELb0ELb0EEENS1_21CollectiveEpilogueFwdINS6_IJSA_NS7_ILi512EEESA_EEES9_SC_SE_Li256ELb1ELb1ELb0ELb0EEENS1_36VarlenDynamicPersistentTileSchedulerILi64ELi64ELi256ELi128ELb0ELb1ELb1ELb0ELb1ELb1EEEEEEEEEvNT_6ParamsE:
        .type           _ZN7cutlass13device_kernelIN5flash11enable_sm90INS1_16FlashAttnFwdSm90INS1_25CollectiveMainloopFwdSm90ILi2EN4cute5tupleIJNS5_1CILi1EEES8_S8_EEENS6_IJNS7_ILi64EEESA_SA_EEELi512ENS_6half_tEfNS_4arch4Sm90ELb0ELb0ELb1ELb1ELb1ELb0ELb0ELb0ELb0ELb1ELb0ELb0EEENS1_21CollectiveEpilogueFwdINS6_IJSA_NS7_ILi512EEESA_EEES9_SC_SE_Li256ELb1ELb1ELb0ELb0EEENS1_36VarlenDynamicPersistentTileSchedulerILi64ELi64ELi256ELi128ELb0ELb1ELb1ELb0ELb1ELb1EEEEEEEEEvNT_6ParamsE,@function
        .size           _ZN7cutlass13device_kernelIN5flash11enable_sm90INS1_16FlashAttnFwdSm90INS1_25CollectiveMainloopFwdSm90ILi2EN4cute5tupleIJNS5_1CILi1EEES8_S8_EEENS6_IJNS7_ILi64EEESA_SA_EEELi512ENS_6half_tEfNS_4arch4Sm90ELb0ELb0ELb1ELb1ELb1ELb0ELb0ELb0ELb0ELb1ELb0ELb0EEENS1_21CollectiveEpilogueFwdINS6_IJSA_NS7_ILi512EEESA_EEES9_SC_SE_Li256ELb1ELb1ELb0ELb0EEENS1_36VarlenDynamicPersistentTileSchedulerILi64ELi64ELi256ELi128ELb0ELb1ELb1ELb0ELb1ELb1EEEEEEEEEvNT_6ParamsE,(.L_x_20 - _ZN7cutlass13device_kernelIN5flash11enable_sm90INS1_16FlashAttnFwdSm90INS1_25CollectiveMainloopFwdSm90ILi2EN4cute5tupleIJNS5_1CILi1EEES8_S8_EEENS6_IJNS7_ILi64EEESA_SA_EEELi512ENS_6half_tEfNS_4arch4Sm90ELb0ELb0ELb1ELb1ELb1ELb0ELb0ELb0ELb0ELb1ELb0ELb0EEENS1_21CollectiveEpilogueFwdINS6_IJSA_NS7_ILi512EEESA_EEES9_SC_SE_Li256ELb1ELb1ELb0ELb0EEENS1_36VarlenDynamicPersistentTileSchedulerILi64ELi64ELi256ELi128ELb0ELb1ELb1ELb0ELb1ELb1EEEEEEEEEvNT_6ParamsE)
        .other          _ZN7cutlass13device_kernelIN5flash11enable_sm90INS1_16FlashAttnFwdSm90INS1_25CollectiveMainloopFwdSm90ILi2EN4cute5tupleIJNS5_1CILi1EEES8_S8_EEENS6_IJNS7_ILi64EEESA_SA_EEELi512ENS_6half_tEfNS_4arch4Sm90ELb0ELb0ELb1ELb1ELb1ELb0ELb0ELb0ELb0ELb1ELb0ELb0EEENS1_21CollectiveEpilogueFwdINS6_IJSA_NS7_ILi512EEESA_EEES9_SC_SE_Li256ELb1ELb1ELb0ELb0EEENS1_36VarlenDynamicPersistentTileSchedulerILi64ELi64ELi256ELi128ELb0ELb1ELb1ELb0ELb1ELb1EEEEEEEEEvNT_6ParamsE,@"STO_CUDA_ENTRY STV_DEFAULT"
_ZN7cutlass13device_kernelIN5flash11enable_sm90INS1_16FlashAttnFwdSm90INS1_25CollectiveMainloopFwdSm90ILi2EN4cute5tupleIJNS5_1CILi1EEES8_S8_EEENS6_IJNS7_ILi64EEESA_SA_EEELi512ENS_6half_tEfNS_4arch4Sm90ELb0ELb0ELb1ELb1ELb1ELb0ELb0ELb0ELb0ELb1ELb0ELb0EEENS1_21CollectiveEpilogueFwdINS6_IJSA_NS7_ILi512EEESA_EEES9_SC_SE_Li256ELb1ELb1ELb0ELb0EEENS1_36VarlenDynamicPersistentTileSchedulerILi64ELi64ELi256ELi128ELb0ELb1ELb1ELb0ELb1ELb1EEEEEEEEEvNT_6ParamsE:
[----:B------:R-:W-:Y:S01]  /*0000*/  LDC R1, c[0x0][0x37c] ;  /* 0x0000df00ff017b82 */ /* 0x000fe20000000800 */
[----:B------:R-:W-:Y:S05]  /*0010*/  EXIT ;  /* 0x000000000000794d */ /* 0x000fea0003800000 */
.L_x_2:
        /* <DEDUP_REMOVED lines=14> */
.L_x_20:


//--------------------- .text._ZN7cutlass13device_kernelIN5flash11enable_sm90INS1_16FlashAttnFwdSm90INS1_25CollectiveMainloopFwdSm90ILi2EN4cute5tupleIJNS5_1CILi1EEES8_S8_EEENS6_IJNS7_ILi64EEESA_SA_EEELi512ENS_6half_tEfNS_4arch4Sm90ELb0ELb0ELb1ELb1ELb1ELb1ELb0ELb0ELb0ELb1ELb0ELb0EEENS1_21CollectiveEpilogueFwdINS6_IJSA_NS7_ILi512EEESA_EEES9_SC_SE_Li256ELb1ELb1ELb0ELb0EEENS1_36VarlenDynamicPersistentTileSchedulerILi64ELi64ELi256ELi128ELb0ELb1ELb1ELb0ELb1ELb1EEEEEEEEEvNT_6ParamsE --------------------------
	.section	.text._ZN7cutlass13device_kernelIN5flash11enable_sm90INS1_16FlashAttnFwdSm90INS1_25CollectiveMainloopFwdSm90ILi2EN4cute5tupleIJNS5_1CILi1EEES8_S8_EEENS6_IJNS7_ILi64EEESA_SA_EEELi512ENS_6half_tEfNS_4arch4Sm90ELb0ELb0ELb1ELb1ELb1ELb1ELb0ELb0ELb0ELb1ELb0ELb0EEENS1_21CollectiveEpilogueFwdINS6_IJSA_NS7_ILi512EEESA_EEES9_SC_SE_Li256ELb1ELb1ELb0ELb0EEENS1_36VarlenDynamicPersistentTileSchedulerILi64ELi64ELi256ELi128ELb0ELb1ELb1ELb0ELb1ELb1EEEEEEEEEvNT_6ParamsE,"ax",@progbits
	.align	128
.text._ZN7cutlass13device_kernelIN5flash11enable_sm90INS1_16FlashAttnFwdSm90INS1_25CollectiveMainloopFwdSm90ILi2EN4cute5tupleIJNS5_1CILi1EEES8_S8_EEENS6_IJNS7_ILi64EEESA_SA_EEELi512ENS_6half_tEfNS_4arch4Sm90ELb0ELb0ELb1ELb1ELb1ELb1ELb0ELb0ELb0ELb1ELb0ELb0EEENS1_21CollectiveEpilogueFwdINS6_IJSA_NS7_ILi512EEESA_EEES9_SC_SE_Li256ELb1ELb1ELb0ELb0EEENS1_36VarlenDynamicPersistentTileSchedulerILi64ELi64ELi256ELi128ELb0ELb1ELb1ELb0ELb1ELb1EEEEEEEEEvNT_6ParamsE:
        .type           _ZN7cutlass13device_kernelIN5flash11enable_sm90INS1_16FlashAttnFwdSm90INS1_25CollectiveMainloopFwdSm90ILi2EN4cute5tupleIJNS5_1CILi1EEES8_S8_EEENS6_IJNS7_ILi64EEESA_SA_EEELi512ENS_6half_tEfNS_4arch4Sm90ELb0ELb0ELb1ELb1ELb1ELb1ELb0ELb0ELb0ELb1ELb0ELb0EEENS1_21CollectiveEpilogueFwdINS6_IJSA_NS7_ILi512EEESA_EEES9_SC_SE_Li256ELb1ELb1ELb0ELb0EEENS1_36VarlenDynamicPersistentTileSchedulerILi64ELi64ELi256ELi128ELb0ELb1ELb1ELb0ELb1ELb1EEEEEEEEEvNT_6ParamsE,@function
        .size           _ZN7cutlass13device_kernelIN5flash11enable_sm90INS1_16FlashAttnFwdSm90INS1_25CollectiveMainloopFwdSm90ILi2EN4cute5tupleIJNS5_1CILi1EEES8_S8_EEENS6_IJNS7_ILi64EEESA_SA_EEELi512ENS_6half_tEfNS_4arch4Sm90ELb0ELb0ELb1ELb1ELb1ELb1ELb0ELb0ELb0ELb1ELb0ELb0EEENS1_21CollectiveEpilogueFwdINS6_IJSA_NS7_ILi512EEESA_EEES9_SC_SE_Li256ELb1ELb1ELb0ELb0EEENS1_36VarlenDynamicPersistentTileSchedulerILi64ELi64ELi256ELi128ELb0ELb1ELb1ELb0ELb1ELb1EEEEEEEEEvNT_6ParamsE,(.L_x_21 - _ZN7cutlass13device_kernelIN5flash11enable_sm90INS1_16FlashAttnFwdSm90INS1_25CollectiveMainloopFwdSm90ILi2EN4cute5tupleIJNS5_1CILi1EEES8_S8_EEENS6_IJNS7_ILi64EEESA_SA_EEELi512ENS_6half_tEfNS_4arch4Sm90ELb0ELb0ELb1ELb1ELb1ELb1ELb0ELb0ELb0ELb1ELb0ELb0EEENS1_21CollectiveEpilogueFwdINS6_IJSA_NS7_ILi512EEESA_EEES9_SC_SE_Li256ELb1ELb1ELb0ELb0EEENS1_36VarlenDynamicPersistentTileSchedulerILi64ELi64ELi256ELi128ELb0ELb1ELb1ELb0ELb1ELb1EEEEEEEEEvNT_6ParamsE)
        .other          _ZN7cutlass13device_kernelIN5flash11enable_sm90INS1_16FlashAttnFwdSm90INS1_25CollectiveMainloopFwdSm90ILi2EN4cute5tupleIJNS5_1CILi1EEES8_S8_EEENS6_IJNS7_ILi64EEESA_SA_EEELi512ENS_6half_tEfNS_4arch4Sm90ELb0ELb0ELb1ELb1ELb1ELb1ELb0ELb0ELb0ELb1ELb0ELb0EEENS1_21CollectiveEpilogueFwdINS6_IJSA_NS7_ILi512EEESA_EEES9_SC_SE_Li256ELb1ELb1ELb0ELb0EEENS1_36VarlenDynamicPersistentTileSchedulerILi64ELi64ELi256ELi128ELb0ELb1ELb1ELb0ELb1ELb1EEEEEEEEEvNT_6ParamsE,@"STO_CUDA_ENTRY STV_DEFAULT"
_ZN7cutlass13device_kernelIN5flash11enable_sm90INS1_16FlashAttnFwdSm90INS1_25CollectiveMainloopFwdSm90ILi2EN4cute5tupleIJNS5_1CILi1EEES8_S8_EEENS6_IJNS7_ILi64EEESA_SA_EEELi512ENS_6half_tEfNS_4arch4Sm90ELb0ELb0ELb1ELb1ELb1ELb1ELb0ELb0ELb0ELb1ELb0ELb0EEENS1_21CollectiveEpilogueFwdINS6_IJSA_NS7_ILi512EEESA_EEES9_SC_SE_Li256ELb1ELb1ELb0ELb0EEENS1_36VarlenDynamicPersistentTileSchedulerILi64ELi64ELi256ELi128ELb0ELb1ELb1ELb0ELb1ELb1EEEEEEEEEvNT_6ParamsE:
[----:B------:R-:W-:Y:S01]  /*0000*/  LDC R1, c[0x0][0x37c] ;  /* 0x0000df00ff017b82 */ /* 0x000fe20000000800 */
[----:B------:R-:W-:Y:S05]  /*0010*/  EXIT ;  /* 0x000000000000794d */ /* 0x000fea0003800000 */
.L_x_3:
        /* <DEDUP_REMOVED lines=14> */
.L_x_21:


//--------------------- .text._ZN7cutlass13device_kernelIN5flash11enable_sm90INS1_16FlashAttnFwdSm90INS1_25CollectiveMainloopFwdSm90ILi2EN4cute5tupleIJNS5_1CILi1EEES8_S8_EEENS6_IJNS7_ILi64EEESA_SA_EEELi512ENS_6half_tEfNS_4arch4Sm90ELb0ELb0ELb1ELb1ELb1ELb0ELb1ELb0ELb0ELb1ELb0ELb0EEENS1_21CollectiveEpilogueFwdINS6_IJSA_NS7_ILi512EEESA_EEES9_SC_SE_Li256ELb1ELb1ELb0ELb0EEENS1_36VarlenDynamicPersistentTileSchedulerILi64ELi64ELi256ELi128ELb0ELb1ELb1ELb0ELb1ELb1EEEEEEEEEvNT_6ParamsE --------------------------
	.section	.text._ZN7cutlass13device_kernelIN5flash11enable_sm90INS1_16FlashAttnFwdSm90INS1_25CollectiveMainloopFwdSm90ILi2EN4cute5tupleIJNS5_1CILi1EEES8_S8_EEENS6_IJNS7_ILi64EEESA_SA_EEELi512ENS_6half_tEfNS_4arch4Sm90ELb0ELb0ELb1ELb1ELb1ELb0ELb1ELb0ELb0ELb1ELb0ELb0EEENS1_21CollectiveEpilogueFwdINS6_IJSA_NS7_ILi512EEESA_EEES9_SC_SE_Li256ELb1ELb1ELb0ELb0EEENS1_36VarlenDynamicPersistentTileSchedulerILi64ELi64ELi256ELi128ELb0ELb1ELb1ELb0ELb1ELb1EEEEEEEEEvNT_6ParamsE,"ax",@progbits
	.align	128
.text._ZN7cutlass13device_kernelIN5flash11enable_sm90INS1_16FlashAttnFwdSm90INS1_25CollectiveMainloopFwdSm90ILi2EN4cute5tupleIJNS5_1CILi1EEES8_S8_EEENS6_IJNS7_ILi64EEESA_SA_EEELi512ENS_6half_tEfNS_4arch4Sm90ELb0ELb0ELb1ELb1ELb1ELb0ELb1ELb0ELb0ELb1ELb0ELb0EEENS1_21CollectiveEpilogueFwdINS6_IJSA_NS7_ILi512EEESA_EEES9_SC_SE_Li256ELb1ELb1ELb0ELb0EEENS1_36VarlenDynamicPersistentTileSchedulerILi64ELi64ELi256ELi128ELb0ELb1ELb1ELb0ELb1ELb1EEEEEEEEEvNT_6ParamsE:
        .type           _ZN7cutlass13device_kernelIN5flash11enable_sm90INS1_16FlashAttnFwdSm90INS1_25CollectiveMainloopFwdSm90ILi2EN4cute5tupleIJNS5_1CILi1EEES8_S8_EEENS6_IJNS7_ILi64EEESA_SA_EEELi512ENS_6half_tEfNS_4arch4Sm90ELb0ELb0ELb1ELb1ELb1ELb0ELb1ELb0ELb0ELb1ELb0ELb0EEENS1_21CollectiveEpilogueFwdINS6_IJSA_NS7_ILi512EEESA_EEES9_SC_SE_Li256ELb1ELb1ELb0ELb0EEENS1_36VarlenDynamicPersistentTileSchedulerILi64ELi64ELi256ELi128ELb0ELb1ELb1ELb0ELb1ELb1EEEEEEEEEvNT_6ParamsE,@function
        .size           _ZN7cutlass13device_kernelIN5flash11enable_sm90INS1_16FlashAttnFwdSm90INS1_25CollectiveMainloopFwdSm90ILi2EN4cute5tupleIJNS5_1CILi1EEES8_S8_EEENS6_IJNS7_ILi64EEESA_SA_EEELi512ENS_6half_tEfNS_4arch4Sm90ELb0ELb0ELb1ELb1ELb1ELb0ELb1ELb0ELb0ELb1ELb0ELb0EEENS1_21CollectiveEpilogueFwdINS6_IJSA_NS7_ILi512EEESA_EEES9_SC_SE_Li256ELb1ELb1ELb0ELb0EEENS1_36VarlenDynamicPersistentTileSchedulerILi64ELi64ELi256ELi128ELb0ELb1ELb1ELb0ELb1ELb1EEEEEEEEEvNT_6ParamsE,(.L_x_22 - _ZN7cutlass13device_kernelIN5flash11enable_sm90INS1_16FlashAttnFwdSm90INS1_25CollectiveMainloopFwdSm90ILi2EN4cute5tupleIJNS5_1CILi1EEES8_S8_EEENS6_IJNS7_ILi64EEESA_SA_EEELi512ENS_6half_tEfNS_4arch4Sm90ELb0ELb0ELb1ELb1ELb1ELb0ELb1ELb0ELb0ELb1ELb0ELb0EEENS1_21CollectiveEpilogueFwdINS6_IJSA_NS7_ILi512EEESA_EEES9_SC_SE_Li256ELb1ELb1ELb0ELb0EEENS1_36VarlenDynamicPersistentTileSchedulerILi64ELi64ELi256ELi128ELb0ELb1ELb1ELb0ELb1ELb1EEEEEEEEEvNT_6ParamsE)
        .other          _ZN7cutlass13device_kernelIN5flash11enable_sm90INS1_16FlashAttnFwdSm90INS1_25CollectiveMainloopFwdSm90ILi2EN4cute5tupleIJNS5_1CILi1EEES8_S8_EEENS6_IJNS7_ILi64EEESA_SA_EEELi512ENS_6half_tEfNS_4arch4Sm90ELb0ELb0ELb1ELb1ELb1ELb0ELb1ELb0ELb0ELb1ELb0ELb0EEENS1_21CollectiveEpilogueFwdINS6_IJSA_NS7_ILi512EEESA_EEES9_SC_SE_Li256ELb1ELb1ELb0ELb0EEENS1_36VarlenDynamicPersistentTileSchedulerILi64ELi64ELi256ELi128ELb0ELb1ELb1ELb0ELb1ELb1EEEEEEEEEvNT_6ParamsE,@"STO_CUDA_ENTRY STV_DEFAULT"
_ZN7cutlass13device_kernelIN5flash11enable_sm90INS1_16FlashAttnFwdSm90INS1_25CollectiveMainloopFwdSm90ILi2EN4cute5tupleIJNS5_1CILi1EEES8_S8_EEENS6_IJNS7_ILi64EEESA_SA_EEELi512ENS_6half_tEfNS_4arch4Sm90ELb0ELb0ELb1ELb1ELb1ELb0ELb1ELb0ELb0ELb1ELb0ELb0EEENS1_21CollectiveEpilogueFwdINS6_IJSA_NS7_ILi512EEESA_EEES9_SC_SE_Li256ELb1ELb1ELb0ELb0EEENS1_36VarlenDynamicPersistentTileSchedulerILi64ELi64ELi256ELi128ELb0ELb1ELb1ELb0ELb1ELb1EEEEEEEEEvNT_6ParamsE:
[----:B------:R-:W-:Y:S01]  /*0000*/  LDC R1, c[0x0][0x37c] ;  /* 0x0000df00ff017b82 */ /* 0x000fe20000000800 */
[----:B------:R-:W-:Y:S05]  /*0010*/  EXIT ;  /* 0x000000000000794d */ /* 0x000fea0003800000 */
.L_x_4:
        /* <DEDUP_REMOVED lines=14> */
.L_x_22:


//--------------------- .text._ZN7cutlass13device_kernelIN5flash11enable_sm90INS1_16FlashAttnFwdSm90INS1_25CollectiveMainloopFwdSm90ILi2EN4cute5tupleIJNS5_1CILi1EEES8_S8_EEENS6_IJNS7_ILi64EEESA_SA_EEELi512ENS_6half_tEfNS_4arch4Sm90ELb0ELb0ELb1ELb1ELb1ELb1ELb1ELb0ELb0ELb1ELb0ELb0EEENS1_21CollectiveEpilogueFwdINS6_IJSA_NS7_ILi512EEESA_EEES9_SC_SE_Li256ELb1ELb1ELb0ELb0EEENS1_36VarlenDynamicPersistentTileSchedulerILi64ELi64ELi256ELi128ELb0ELb1ELb1ELb0ELb1ELb1EEEEEEEEEvNT_6ParamsE --------------------------
	.section	.text._ZN7cutlass13device_kernelIN5flash11enable_sm90INS1_16FlashAttnFwdSm90INS1_25CollectiveMainloopFwdSm90ILi2EN4cute5tupleIJNS5_1CILi1EEES8_S8_EEENS6_IJNS7_ILi64EEESA_SA_EEELi512ENS_6half_tEfNS_4arch4Sm90ELb0ELb0ELb1ELb1ELb1ELb1ELb1ELb0ELb0ELb1ELb0ELb0EEENS1_21CollectiveEpilogueFwdINS6_IJSA_NS7_ILi512EEESA_EEES9_SC_SE_Li256ELb1ELb1ELb0ELb0EEENS1_36VarlenDynamicPersistentTileSchedulerILi64ELi64ELi256ELi128ELb0ELb1ELb1ELb0ELb1ELb1EEEEEEEEEvNT_6ParamsE,"ax",@progbits
	.align	128
.text._ZN7cutlass13device_kernelIN5flash11enable_sm90INS1_16FlashAttnFwdSm90INS1_25CollectiveMainloopFwdSm90ILi2EN4cute5tupleIJNS5_1CILi1EEES8_S8_EEENS6_IJNS7_ILi64EEESA_SA_EEELi512ENS_6half_tEfNS_4arch4Sm90ELb0ELb0ELb1ELb1ELb1ELb1ELb1ELb0ELb0ELb1ELb0ELb0EEENS1_21CollectiveEpilogueFwdINS6_IJSA_NS7_ILi512EEESA_EEES9_SC_SE_Li256ELb1ELb1ELb0ELb0EEENS1_36VarlenDynamicPersistentTileSchedulerILi64ELi64ELi256ELi128ELb0ELb1ELb1ELb0ELb1ELb1EEEEEEEEEvNT_6ParamsE:
        .type           _ZN7cutlass13device_kernelIN5flash11enable_sm90INS1_16FlashAttnFwdSm90INS1_25CollectiveMainloopFwdSm90ILi2EN4cute5tupleIJNS5_1CILi1EEES8_S8_EEENS6_IJNS7_ILi64EEESA_SA_EEELi512ENS_6half_tEfNS_4arch4Sm90ELb0ELb0ELb1ELb1ELb1ELb1ELb1ELb0ELb0ELb1ELb0ELb0EEENS1_21CollectiveEpilogueFwdINS6_IJSA_NS7_ILi512EEESA_EEES9_SC_SE_Li256ELb1ELb1ELb0ELb0EEENS1_36VarlenDynamicPersistentTileSchedulerILi64ELi64ELi256ELi128ELb0ELb1ELb1ELb0ELb1ELb1EEEEEEEEEvNT_6ParamsE,@function
        .size           _ZN7cutlass13device_kernelIN5flash11enable_sm90INS1_16FlashAttnFwdSm90INS1_25CollectiveMainloopFwdSm90ILi2EN4cute5tupleIJNS5_1CILi1EEES8_S8_EEENS6_IJNS7_ILi64EEESA_SA_EEELi512ENS_6half_tEfNS_4arch4Sm90ELb0ELb0ELb1ELb1ELb1ELb1ELb1ELb0ELb0ELb1ELb0ELb0EEENS1_21CollectiveEpilogueFwdINS6_IJSA_NS7_ILi512EEESA_EEES9_SC_SE_Li256ELb1ELb1ELb0ELb0EEENS1_36VarlenDynamicPersistentTileSchedulerILi64ELi64ELi256ELi128ELb0ELb1ELb1ELb0ELb1ELb1EEEEEEEEEvNT_6ParamsE,(.L_x_23 - _ZN7cutlass13device_kernelIN5flash11enable_sm90INS1_16FlashAttnFwdSm90INS1_25CollectiveMainloopFwdSm90ILi2EN4cute5tupleIJNS5_1CILi1EEES8_S8_EEENS6_IJNS7_ILi64EEESA_SA_EEELi512ENS_6half_tEfNS_4arch4Sm90ELb0ELb0ELb1ELb1ELb1ELb1ELb1ELb0ELb0ELb1ELb0ELb0EEENS1_21CollectiveEpilogueFwdINS6_IJSA_NS7_ILi512EEESA_EEES9_SC_SE_Li256ELb1ELb1ELb0ELb0EEENS1_36VarlenDynamicPersistentTileSchedulerILi64ELi64ELi256ELi128ELb0ELb1ELb1ELb0ELb1ELb1EEEEEEEEEvNT_6ParamsE)
        .other          _ZN7cutlass13device_kernelIN5flash11enable_sm90INS1_16FlashAttnFwdSm90INS1_25CollectiveMainloopFwdSm90ILi2EN4cute5tupleIJNS5_1CILi1EEES8_S8_EEENS6_IJNS7_ILi64EEESA_SA_EEELi512ENS_6half_tEfNS_4arch4Sm90ELb0ELb0ELb1ELb1ELb1ELb1ELb1ELb0ELb0ELb1ELb0ELb0EEENS1_21CollectiveEpilogueFwdINS6_IJSA_NS7_ILi512EEESA_EEES9_SC_SE_Li256ELb1ELb1ELb0ELb0EEENS1_36VarlenDynamicPersistentTileSchedulerILi64ELi64ELi256ELi128ELb0ELb1ELb1ELb0ELb1ELb1EEEEEEEEEvNT_6ParamsE,@"STO_CUDA_ENTRY STV_DEFAULT"
_ZN7cutlass13device_kernelIN5flash11enable_sm90INS1_16FlashAttnFwdSm90INS1_25CollectiveMainloopFwdSm90ILi2EN4cute5tupleIJNS5_1CILi1EEES8_S8_EEENS6_IJNS7_ILi64EEESA_SA_EEELi512ENS_6half_tEfNS_4arch4Sm90ELb0ELb0ELb1ELb1ELb1ELb1ELb1ELb0ELb0ELb1ELb0ELb0EEENS1_21CollectiveEpilogueFwdINS6_IJSA_NS7_ILi512EEESA_EEES9_SC_SE_Li256ELb1ELb1ELb0ELb0EEENS1_36VarlenDynamicPersistentTileSchedulerILi64ELi64ELi256ELi128ELb0ELb1ELb1ELb0ELb1ELb1EEEEEEEEEvNT_6ParamsE:
[----:B------:R-:W-:Y:S01]  /*0000*/  LDC R1, c[0x0][0x37c] ;  /* 0x0000df00ff017b82 */ /* 0x000fe20000000800 */
[----:B------:R-:W-:Y:S05]  /*0010*/  EXIT ;  /* 0x000000000000794d */ /* 0x000fea0003800000 */
.L_x_5:
        /* <DEDUP_REMOVED lines=14> */
.L_x_23:


//--------------------- .text._ZN7cutlass13device_kernelIN5flash11enable_sm90INS1_16FlashAttnFwdSm90INS1_25CollectiveMainloopFwdSm90ILi2EN4cute5tupleIJNS5_1CILi1EEES8_S8_EEENS6_IJNS7_ILi64EEESA_SA_EEELi512ENS_6half_tEfNS_4arch4Sm90ELb0ELb1ELb1ELb0ELb1ELb0ELb0ELb0ELb0ELb1ELb0ELb0EEENS1_21CollectiveEpilogueFwdINS6_IJSA_NS7_ILi512EEESA_EEES9_SC_SE_Li256ELb0ELb1ELb0ELb0EEENS1_30DynamicPersistentTileSchedulerILi256ELi128ELb0ELb1ELb1EEEEEEEEEvNT_6ParamsE --------------------------
	.section	.text._ZN7cutlass13device_kernelIN5flash11enable_sm90INS1_16FlashAttnFwdSm90INS1_25CollectiveMainloopFwdSm90ILi2EN4cute5tupleIJNS5_1CILi1EEES8_S8_EEENS6_IJNS7_ILi64EEESA_SA_EEELi512ENS_6half_tEfNS_4arch4Sm90ELb0ELb1ELb1ELb0ELb1ELb0ELb0ELb0ELb0ELb1ELb0ELb0EEENS1_21CollectiveEpilogueFwdINS6_IJSA_NS7_ILi512EEESA_EEES9_SC_SE_Li256ELb0ELb1ELb0ELb0EEENS1_30DynamicPersistentTileSchedulerILi256ELi128ELb0ELb1ELb1EEEEEEEEEvNT_6ParamsE,"ax",@progbits
	.align	128
.text._ZN7cutlass13device_kernelIN5flash11enable_sm90INS1_16FlashAttnFwdSm90INS1_25CollectiveMainloopFwdSm90ILi2EN4cute5tupleIJNS5_1CILi1EEES8_S8_EEENS6_IJNS7_ILi64EEESA_SA_EEELi512ENS_6half_tEfNS_4arch4Sm90ELb0ELb1ELb1ELb0ELb1ELb0ELb0ELb0ELb0ELb1ELb0ELb0EEENS1_21CollectiveEpilogueFwdINS6_IJSA_NS7_ILi512EEESA_EEES9_SC_SE_Li256ELb0ELb1ELb0ELb0EEENS1_30DynamicPersistentTileSchedulerILi256ELi128ELb0ELb1ELb1EEEEEEEEEvNT_6ParamsE:
        .type           _ZN7cutlass13device_kernelIN5flash11enable_sm90INS1_16FlashAttnFwdSm90INS1_25CollectiveMainloopFwdSm90ILi2EN4cute5tupleIJNS5_1CILi1EEES8_S8_EEENS6_IJNS7_ILi64EEESA_SA_EEELi512ENS_6half_tEfNS_4arch4Sm90ELb0ELb1ELb1ELb0ELb1ELb0ELb0ELb0ELb0ELb1ELb0ELb0EEENS1_21CollectiveEpilogueFwdINS6_IJSA_NS7_ILi512EEESA_EEES9_SC_SE_Li256ELb0ELb1ELb0ELb0EEENS1_30DynamicPersistentTileSchedulerILi256ELi128ELb0ELb1ELb1EEEEEEEEEvNT_6ParamsE,@function
        .size           _ZN7cutlass13device_kernelIN5flash11enable_sm90INS1_16FlashAttnFwdSm90INS1_25CollectiveMainloopFwdSm90ILi2EN4cute5tupleIJNS5_1CILi1EEES8_S8_EEENS6_IJNS7_ILi64EEESA_SA_EEELi512ENS_6half_tEfNS_4arch4Sm90ELb0ELb1ELb1ELb0ELb1ELb0ELb0ELb0ELb0ELb1ELb0ELb0EEENS1_21CollectiveEpilogueFwdINS6_IJSA_NS7_ILi512EEESA_EEES9_SC_SE_Li256ELb0ELb1ELb0ELb0EEENS1_30DynamicPersistentTileSchedulerILi256ELi128ELb0ELb1ELb1EEEEEEEEEvNT_6ParamsE,(.L_x_24 - _ZN7cutlass13device_kernelIN5flash11enable_sm90INS1_16FlashAttnFwdSm90INS1_25CollectiveMainloopFwdSm90ILi2EN4cute5tupleIJNS5_1CILi1EEES8_S8_EEENS6_IJNS7_ILi64EEESA_SA_EEELi512ENS_6half_tEfNS_4arch4Sm90ELb0ELb1ELb1ELb0ELb1ELb0ELb0ELb0ELb0ELb1ELb0ELb0EEENS1_21CollectiveEpilogueFwdINS6_IJSA_NS7_ILi512EEESA_EEES9_SC_SE_Li256ELb0ELb1ELb0ELb0EEENS1_30DynamicPersistentTileSchedulerILi256ELi128ELb0ELb1ELb1EEEEEEEEEvNT_6ParamsE)
        .other          _ZN7cutlass13device_kernelIN5flash11enable_sm90INS1_16FlashAttnFwdSm90INS1_25CollectiveMainloopFwdSm90ILi2EN4cute5tupleIJNS5_1CILi1EEES8_S8_EEENS6_IJNS7_ILi64EEESA_SA_EEELi512ENS_6half_tEfNS_4arch4Sm90ELb0ELb1ELb1ELb0ELb1ELb0ELb0ELb0ELb0ELb1ELb0ELb0EEENS1_21CollectiveEpilogueFwdINS6_IJSA_NS7_ILi512EEESA_EEES9_SC_SE_Li256ELb0ELb1ELb0ELb0EEENS1_30DynamicPersistentTileSchedulerILi256ELi128ELb0ELb1ELb1EEEEEEEEEvNT_6ParamsE,@"STO_CUDA_ENTRY STV_DEFAULT"
_ZN7cutlass13device_kernelIN5flash11enable_sm90INS1_16FlashAttnFwdSm90INS1_25CollectiveMainloopFwdSm90ILi2EN4cute5tupleIJNS5_1CILi1EEES8_S8_EEENS6_IJNS7_ILi64EEESA_SA_EEELi512ENS_6half_tEfNS_4arch4Sm90ELb0ELb1ELb1ELb0ELb1ELb0ELb0ELb0ELb0ELb1ELb0ELb0EEENS1_21CollectiveEpilogueFwdINS6_IJSA_NS7_ILi512EEESA_EEES9_SC_SE_Li256ELb0ELb1ELb0ELb0EEENS1_30DynamicPersistentTileSchedulerILi256ELi128ELb0ELb1ELb1EEEEEEEEEvNT_6ParamsE:
[----:B------:R-:W-:Y:S01]  /*0000*/  LDC R1, c[0x0][0x37c] ;  /* 0x0000df00ff017b82 */ /* 0x000fe20000000800 */
[----:B------:R-:W-:Y:S05]  /*0010*/  EXIT ;  /* 0x000000000000794d */ /* 0x000fea0003800000 */
.L_x_6:
        /* <DEDUP_REMOVED lines=14> */
.L_x_24:


//--------------------- .text._ZN7cutlass13device_kernelIN5flash11enable_sm90INS1_16FlashAttnFwdSm90INS1_25CollectiveMainloopFwdSm90ILi2EN4cute5tupleIJNS5_1CILi1EEES8_S8_EEENS6_IJNS7_ILi64EEESA_SA_EEELi512ENS_6half_tEfNS_4arch4Sm90ELb0ELb1ELb1ELb0ELb1ELb0ELb1ELb0ELb0ELb1ELb0ELb0EEENS1_21CollectiveEpilogueFwdINS6_IJSA_NS7_ILi512EEESA_EEES9_SC_SE_Li256ELb0ELb1ELb0ELb0EEENS1_30DynamicPersistentTileSchedulerILi256ELi128ELb0ELb1ELb1EEEEEEEEEvNT_6ParamsE --------------------------
	.section	.text._ZN7cutlass13device_kernelIN5flash11enable_sm90INS1_16FlashAttnFwdSm90INS1_25CollectiveMainloopFwdSm90ILi2EN4cute5tupleIJNS5_1CILi1EEES8_S8_EEENS6_IJNS7_ILi64EEESA_SA_EEELi512ENS_6half_tEfNS_4arch4Sm90ELb0ELb1ELb1ELb0ELb1ELb0ELb1ELb0ELb0ELb1ELb0ELb0EEENS1_21CollectiveEpilogueFwdINS6_IJSA_NS7_ILi512EEESA_EEES9_SC_SE_Li256ELb0ELb1ELb0ELb0EEENS1_30DynamicPersistentTileSchedulerILi256ELi128ELb0ELb1ELb1EEEEEEEEEvNT_6ParamsE,"ax",@progbits
	.align	128
.text._ZN7cutlass13device_kernelIN5flash11enable_sm90INS1_16FlashAttnFwdSm90INS1_25CollectiveMainloopFwdSm90ILi2EN4cute5tupleIJNS5_1CILi1EEES8_S8_EEENS6_IJNS7_ILi64EEESA_SA_EEELi512ENS_6half_tEfNS_4arch4Sm90ELb0ELb1ELb1ELb0ELb1ELb0ELb1ELb0ELb0ELb1ELb0ELb0EEENS1_21CollectiveEpilogueFwdINS6_IJSA_NS7_ILi512EEESA_EEES9_SC_SE_Li256ELb0ELb1ELb0ELb0EEENS1_30DynamicPersistentTileSchedulerILi256ELi128ELb0ELb1ELb1EEEEEEEEEvNT_6ParamsE:
        .type           _ZN7cutlass13device_kernelIN5flash11enable_sm90INS1_16FlashAttnFwdSm90INS1_25CollectiveMainloopFwdSm90ILi2EN4cute5tupleIJNS5_1CILi1EEES8_S8_EEENS6_IJNS7_ILi64EEESA_SA_EEELi512ENS_6half_tEfNS_4arch4Sm90ELb0ELb1ELb1ELb0ELb1ELb0ELb1ELb0ELb0ELb1ELb0ELb0EEENS1_21CollectiveEpilogueFwdINS6_IJSA_NS7_ILi512EEESA_EEES9_SC_SE_Li256ELb0ELb1ELb0ELb0EEENS1_30DynamicPersistentTileSchedulerILi256ELi128ELb0ELb1ELb1EEEEEEEEEvNT_6ParamsE,@function
        .size           _ZN7cutlass13device_kernelIN5flash11enable_sm90INS1_16FlashAttnFwdSm90INS1_25CollectiveMainloopFwdSm90ILi2EN4cute5tupleIJNS5_1CILi1EEES8_S8_EEENS6_IJNS7_ILi64EEESA_SA_EEELi512ENS_6half_tEfNS_4arch4Sm90ELb0ELb1ELb1ELb0ELb1ELb0ELb1ELb0ELb0ELb1ELb0ELb0EEENS1_21CollectiveEpilogueFwdINS6_IJSA_NS7_ILi512EEESA_EEES9_SC_SE_Li256ELb0ELb1ELb0ELb0EEENS1_30DynamicPersistentTileSchedulerILi256ELi128ELb0ELb1ELb1EEEEEEEEEvNT_6ParamsE,(.L_x_25 - _ZN7cutlass13device_kernelIN5flash11enable_sm90INS1_16FlashAttnFwdSm90INS1_25CollectiveMainloopFwdSm90ILi2EN4cute5tupleIJNS5_1CILi1EEES8_S8_EEENS6_IJNS7_ILi64EEESA_SA_EEELi512ENS_6half_tEfNS_4arch4Sm90ELb0ELb1ELb1ELb0ELb1ELb0ELb1ELb0ELb0ELb1ELb0ELb0EEENS1_21CollectiveEpilogueFwdINS6_IJSA_NS7_ILi512EEESA_EEES9_SC_SE_Li256ELb0ELb1ELb0ELb0EEENS1_30DynamicPersistentTileSchedulerILi256ELi128ELb0ELb1ELb1EEEEEEEEEvNT_6ParamsE)
        .other          _ZN7cutlass13device_kernelIN5flash11enable_sm90INS1_16FlashAttnFwdSm90INS1_25CollectiveMainloopFwdSm90ILi2EN4cute5tupleIJNS5_1CILi1EEES8_S8_EEENS6_IJNS7_ILi64EEESA_SA_EEELi512ENS_6half_tEfNS_4arch4Sm90ELb0ELb1ELb1ELb0ELb1ELb0ELb1ELb0ELb0ELb1ELb0ELb0EEENS1_21CollectiveEpilogueFwdINS6_IJSA_NS7_ILi512EEESA_EEES9_SC_SE_Li256ELb0ELb1ELb0ELb0EEENS1_30DynamicPersistentTileSchedulerILi256ELi128ELb0ELb1ELb1EEEEEEEEEvNT_6ParamsE,@"STO_CUDA_ENTRY STV_DEFAULT"
_ZN7cutlass13device_kernelIN5flash11enable_sm90INS1_16FlashAttnFwdSm90INS1_25CollectiveMainloopFwdSm90ILi2EN4cute5tupleIJNS5_1CILi1EEES8_S8_EEENS6_IJNS7_ILi64EEESA_SA_EEELi512ENS_6half_tEfNS_4arch4Sm90ELb0ELb1ELb1ELb0ELb1ELb0ELb1ELb0ELb0ELb1ELb0ELb0EEENS1_21CollectiveEpilogueFwdINS6_IJSA_NS7_ILi512EEESA_EEES9_SC_SE_Li256ELb0ELb1ELb0ELb0EEENS1_30DynamicPersistentTileSchedulerILi256ELi128ELb0ELb1ELb1EEEEEEEEEvNT_6ParamsE:
[----:B------:R-:W-:Y:S01]  /*0000*/  LDC R1, c[0x0][0x37c] ;  /* 0x0000df00ff017b82 */ /* 0x000fe20000000800 */
[----:B------:R-:W-:Y:S05]  /*0010*/  EXIT ;  /* 0x000000000000794d */ /* 0x000fea0003800000 */
.L_x_7:
        /* <DEDUP_REMOVED lines=14> */
.L_x_25:


//--------------------- .text._ZN7cutlass13device_kernelIN5flash11enable_sm90INS1_16FlashAttnFwdSm90INS1_25CollectiveMainloopFwdSm90ILi2EN4cute5tupleIJNS5_1CILi1EEES8_S8_EEENS6_IJNS7_ILi64EEESA_SA_EEELi512ENS_6half_tEfNS_4arch4Sm90ELb0ELb1ELb1ELb1ELb1ELb0ELb0ELb0ELb0ELb1ELb0ELb0EEENS1_21CollectiveEpilogueFwdINS6_IJSA_NS7_ILi512EEESA_EEES9_SC_SE_Li256ELb1ELb1ELb0ELb0EEENS1_36VarlenDynamicPersistentTileSchedulerILi64ELi64ELi256ELi128ELb0ELb1ELb1ELb1ELb0ELb1EEEEEEEEEvNT_6ParamsE --------------------------
	.section	.text._ZN7cutlass13device_kernelIN5flash11enable_sm90INS1_16FlashAttnFwdSm90INS1_25CollectiveMainloopFwdSm90ILi2EN4cute5tupleIJNS5_1CILi1EEES8_S8_EEENS6_IJNS7_ILi64EEESA_SA_EEELi512ENS_6half_tEfNS_4arch4Sm90ELb0ELb1ELb1ELb1ELb1ELb0ELb0ELb0ELb0ELb1ELb0ELb0EEENS1_21CollectiveEpilogueFwdINS6_IJSA_NS7_ILi512EEESA_EEES9_SC_SE_Li256ELb1ELb1ELb0ELb0EEENS1_36VarlenDynamicPersistentTileSchedulerILi64ELi64ELi256ELi128ELb0ELb1ELb1ELb1ELb0ELb1EEEEEEEEEvNT_6ParamsE,"ax",@progbits
	.align	128
.text._ZN7cutlass13device_kernelIN5flash11enable_sm90INS1_16FlashAttnFwdSm90INS1_25CollectiveMainloopFwdSm90ILi2EN4cute5tupleIJNS5_1CILi1EEES8_S8_EEENS6_IJNS7_ILi64EEESA_SA_EEELi512ENS_6half_tEfNS_4arch4Sm90ELb0ELb1ELb1ELb1ELb1ELb0ELb0ELb0ELb0ELb1ELb0ELb0EEENS1_21CollectiveEpilogueFwdINS6_IJSA_NS7_ILi512EEESA_EEES9_SC_SE_Li256ELb1ELb1ELb0ELb0EEENS1_36VarlenDynamicPersistentTileSchedulerILi64ELi64ELi256ELi128ELb0ELb1ELb1ELb1ELb0ELb1EEEEEEEEEvNT_6ParamsE:
        .type           _ZN7cutlass13device_kernelIN5flash11enable_sm90INS1_16FlashAttnFwdSm90INS1_25CollectiveMainloopFwdSm90ILi2EN4cute5tupleIJNS5_1CILi1EEES8_S8_EEENS6_IJNS7_ILi64EEESA_SA_EEELi512ENS_6half_tEfNS_4arch4Sm90ELb0ELb1ELb1ELb1ELb1ELb0ELb0ELb0ELb0ELb1ELb0ELb0EEENS1_21CollectiveEpilogueFwdINS6_IJSA_NS7_ILi512EEESA_EEES9_SC_SE_Li256ELb1ELb1ELb0ELb0EEENS1_36VarlenDynamicPersistentTileSchedulerILi64ELi64ELi256ELi128ELb0ELb1ELb1ELb1ELb0ELb1EEEEEEEEEvNT_6ParamsE,@function
        .size           _ZN7cutlass13device_kernelIN5flash11enable_sm90INS1_16FlashAttnFwdSm90INS1_25CollectiveMainloopFwdSm90ILi2EN4cute5tupleIJNS5_1CILi1EEES8_S8_EEENS6_IJNS7_ILi64EEESA_SA_EEELi512ENS_6half_tEfNS_4arch4Sm90ELb0ELb1ELb1ELb1ELb1ELb0ELb0ELb0ELb0ELb1ELb0ELb0EEENS1_21CollectiveEpilogueFwdINS6_IJSA_NS7_ILi512EEESA_EEES9_SC_SE_Li256ELb1ELb1ELb0ELb0EEENS1_36VarlenDynamicPersistentTileSchedulerILi64ELi64ELi256ELi128ELb0ELb1ELb1ELb1ELb0ELb1EEEEEEEEEvNT_6ParamsE,(.L_x_26 - _ZN7cutlass13device_kernelIN5flash11enable_sm90INS1_16FlashAttnFwdSm90INS1_25CollectiveMainloopFwdSm90ILi2EN4cute5tupleIJNS5_1CILi1EEES8_S8_EEENS6_IJNS7_ILi64EEESA_SA_EEELi512ENS_6half_tEfNS_4arch4Sm90ELb0ELb1ELb1ELb1ELb1ELb0ELb0ELb0ELb0ELb1ELb0ELb0EEENS1_21CollectiveEpilogueFwdINS6_IJSA_NS7_ILi512EEESA_EEES9_SC_SE_Li256ELb1ELb1ELb0ELb0EEENS1_36VarlenDynamicPersistentTileSchedulerILi64ELi64ELi256ELi128ELb0ELb1ELb1ELb1ELb0ELb1EEEEEEEEEvNT_6ParamsE)
        .other          _ZN7cutlass13device_kernelIN5flash11enable_sm90INS1_16FlashAttnFwdSm90INS1_25CollectiveMainloopFwdSm90ILi2EN4cute5tupleIJNS5_1CILi1EEES8_S8_EEENS6_IJNS7_ILi64EEESA_SA_EEELi512ENS_6half_tEfNS_4arch4Sm90ELb0ELb1ELb1ELb1ELb1ELb0ELb0ELb0ELb0ELb1ELb0ELb0EEENS1_21CollectiveEpilogueFwdINS6_IJSA_NS7_ILi512EEESA_EEES9_SC_SE_Li256ELb1ELb1ELb0ELb0EEENS1_36VarlenDynamicPersistentTileSchedulerILi64ELi64ELi256ELi128ELb0ELb1ELb1ELb1ELb0ELb1EEEEEEEEEvNT_6ParamsE,@"STO_CUDA_ENTRY STV_DEFAULT"
_ZN7cutlass13device_kernelIN5flash11enable_sm90INS1_16FlashAttnFwdSm90INS1_25CollectiveMainloopFwdSm90ILi2EN4cute5tupleIJNS5_1CILi1EEES8_S8_EEENS6_IJNS7_ILi64EEESA_SA_EEELi512ENS_6half_tEfNS_4arch4Sm90ELb0ELb1ELb1ELb1ELb1ELb0ELb0ELb0ELb0ELb1ELb0ELb0EEENS1_21CollectiveEpilogueFwdINS6_IJSA_NS7_ILi512EEESA_EEES9_SC_SE_Li256ELb1ELb1ELb0ELb0EEENS1_36VarlenDynamicPersistentTileSchedulerILi64ELi64ELi256ELi128ELb0ELb1ELb1ELb1ELb0ELb1EEEEEEEEEvNT_6ParamsE:
[----:B------:R-:W-:Y:S01]  /*0000*/  LDC R1, c[0x0][0x37c] ;  /* 0x0000df00ff017b82 */ /* 0x000fe20000000800 */
[----:B------:R-:W-:Y:S05]  /*0010*/  EXIT ;  /* 0x000000000000794d */ /* 0x000fea0003800000 */
.L_x_8:
        /* <DEDUP_REMOVED lines=14> */
.L_x_26:


//--------------------- .text._ZN7cutlass13device_kernelIN5flash11enable_sm90INS1_16FlashAttnFwdSm90INS1_25CollectiveMainloopFwdSm90ILi2EN4cute5tupleIJNS5_1CILi1EEES8_S8_EEENS6_IJNS7_ILi64EEESA_SA_EEELi512ENS_6half_tEfNS_4arch4Sm90ELb0ELb1ELb1ELb1ELb1ELb1ELb0ELb0ELb0ELb1ELb0ELb0EEENS1_21CollectiveEpilogueFwdINS6_IJSA_NS7_ILi512EEESA_EEES9_SC_SE_Li256ELb1ELb1ELb0ELb0EEENS1_36VarlenDynamicPersistentTileSchedulerILi64ELi64ELi256ELi128ELb0ELb1ELb1ELb1ELb0ELb1EEEEEEEEEvNT_6ParamsE --------------------------
	.section	.text._ZN7cutlass13device_kernelIN5flash11enable_sm90INS1_16FlashAttnFwdSm90INS1_25CollectiveMainloopFwdSm90ILi2EN4cute5tupleIJNS5_1CILi1EEES8_S8_EEENS6_IJNS7_ILi64EEESA_SA_EEELi512ENS_6half_tEfNS_4arch4Sm90ELb0ELb1ELb1ELb1ELb1ELb1ELb0ELb0ELb0ELb1ELb0ELb0EEENS1_21CollectiveEpilogueFwdINS6_IJSA_NS7_ILi512EEESA_EEES9_SC_SE_Li256ELb1ELb1ELb0ELb0EEENS1_36VarlenDynamicPersistentTileSchedulerILi64ELi64ELi256ELi128ELb0ELb1ELb1ELb1ELb0ELb1EEEEEEEEEvNT_6ParamsE,"ax",@progbits
	.align	128
.text._ZN7cutlass13device_kernelIN5flash11enable_sm90INS1_16FlashAttnFwdSm90INS1_25CollectiveMainloopFwdSm90ILi2EN4cute5tupleIJNS5_1CILi1EEES8_S8_EEENS6_IJNS7_ILi64EEESA_SA_EEELi512ENS_6half_tEfNS_4arch4Sm90ELb0ELb1ELb1ELb1ELb1ELb1ELb0ELb0ELb0ELb1ELb0ELb0EEENS1_21CollectiveEpilogueFwdINS6_IJSA_NS7_ILi512EEESA_EEES9_SC_SE_Li256ELb1ELb1ELb0ELb0EEENS1_36VarlenDynamicPersistentTileSchedulerILi64ELi64ELi256ELi128ELb0ELb1ELb1ELb1ELb0ELb1EEEEEEEEEvNT_6ParamsE:
        .type           _ZN7cutlass13device_kernelIN5flash11enable_sm90INS1_16FlashAttnFwdSm90INS1_25CollectiveMainloopFwdSm90ILi2EN4cute5tupleIJNS5_1CILi1EEES8_S8_EEENS6_IJNS7_ILi64EEESA_SA_EEELi512ENS_6half_tEfNS_4arch4Sm90ELb0ELb1ELb1ELb1ELb1ELb1ELb0ELb0ELb0ELb1ELb0ELb0EEENS1_21CollectiveEpilogueFwdINS6_IJSA_NS7_ILi512EEESA_EEES9_SC_SE_Li256ELb1ELb1ELb0ELb0EEENS1_36VarlenDynamicPersistentTileSchedulerILi64ELi64ELi256ELi128ELb0ELb1ELb1ELb1ELb0ELb1EEEEEEEEEvNT_6ParamsE,@function
        .size           _ZN7cutlass13device_kernelIN5flash11enable_sm90INS1_16FlashAttnFwdSm90INS1_25CollectiveMainloopFwdSm90ILi2EN4cute5tupleIJNS5_1CILi1EEES8_S8_EEENS6_IJNS7_ILi64EEESA_SA_EEELi512ENS_6half_tEfNS_4arch4Sm90ELb0ELb1ELb1ELb1ELb1ELb1ELb0ELb0ELb0ELb1ELb0ELb0EEENS1_21CollectiveEpilogueFwdINS6_IJSA_NS7_ILi512EEESA_EEES9_SC_SE_Li256ELb1ELb1ELb0ELb0EEENS1_36VarlenDynamicPersistentTileSchedulerILi64ELi64ELi256ELi128ELb0ELb1ELb1ELb1ELb0ELb1EEEEEEEEEvNT_6ParamsE,(.L_x_27 - _ZN7cutlass13device_kernelIN5flash11enable_sm90INS1_16FlashAttnFwdSm90INS1_25CollectiveMainloopFwdSm90ILi2EN4cute5tupleIJNS5_1CILi1EEES8_S8_EEENS6_IJNS7_ILi64EEESA_SA_EEELi512ENS_6half_tEfNS_4arch4Sm90ELb0ELb1ELb1ELb1ELb1ELb1ELb0ELb0ELb0ELb1ELb0ELb0EEENS1_21CollectiveEpilogueFwdINS6_IJSA_NS7_ILi512EEESA_EEES9_SC_SE_Li256ELb1ELb1ELb0ELb0EEENS1_36VarlenDynamicPersistentTileSchedulerILi64ELi64ELi256ELi128ELb0ELb1ELb1ELb1ELb0ELb1EEEEEEEEEvNT_6ParamsE)
        .other          _ZN7cutlass13device_kernelIN5flash11enable_sm90INS1_16FlashAttnFwdSm90INS1_25CollectiveMainloopFwdSm90ILi2EN4cute5tupleIJNS5_1CILi1EEES8_S8_EEENS6_IJNS7_ILi64EEESA_SA_EEELi512ENS_6half_tEfNS_4arch4Sm90ELb0ELb1ELb1ELb1ELb1ELb1ELb0ELb0ELb0ELb1ELb0ELb0EEENS1_21CollectiveEpilogueFwdINS6_IJSA_NS7_ILi512EEESA_EEES9_SC_SE_Li256ELb1ELb1ELb0ELb0EEENS1_36VarlenDynamicPersistentTileSchedulerILi64ELi64ELi256ELi128ELb0ELb1ELb1ELb1ELb0ELb1EEEEEEEEEvNT_6ParamsE,@"STO_CUDA_ENTRY STV_DEFAULT"
_ZN7cutlass13device_kernelIN5flash11enable_sm90INS1_16FlashAttnFwdSm90INS1_25CollectiveMainloopFwdSm90ILi2EN4cute5tupleIJNS5_1CILi1EEES8_S8_EEENS6_IJNS7_ILi64EEESA_SA_EEELi512ENS_6half_tEfNS_4arch4Sm90ELb0ELb1ELb1ELb1ELb1ELb1ELb0ELb0ELb0ELb1ELb0ELb0EEENS1_21CollectiveEpilogueFwdINS6_IJSA_NS7_ILi512EEESA_EEES9_SC_SE_Li256ELb1ELb1ELb0ELb0EEENS1_36VarlenDynamicPersistentTileSchedulerILi64ELi64ELi256ELi128ELb0ELb1ELb1ELb1ELb0ELb1EEEEEEEEEvNT_6ParamsE:
[----:B------:R-:W-:Y:S01]  /*0000*/  LDC R1, c[0x0][0x37c] ;  /* 0x0000df00ff017b82 */ /* 0x000fe20000000800 */
[----:B------:R-:W-:Y:S05]  /*0010*/  EXIT ;  /* 0x000000000000794d */ /* 0x000fea0003800000 */
.L_x_9:
        /* <DEDUP_REMOVED lines=14> */
.L_x_27:


//--------------------- .text._ZN7cutlass13device_kernelIN5flash11enable_sm90INS1_16FlashAttnFwdSm90INS1_25CollectiveMainloopFwdSm90ILi2EN4cute5tupleIJNS5_1CILi1EEES8_S8_EEENS6_IJNS7_ILi64EEESA_SA_EEELi512ENS_6half_tEfNS_4arch4Sm90ELb0ELb1ELb1ELb1ELb1ELb0ELb1ELb0ELb0ELb1ELb0ELb0EEENS1_21CollectiveEpilogueFwdINS6_IJSA_NS7_ILi512EEESA_EEES9_SC_SE_Li256ELb1ELb1ELb0ELb0EEENS1_36VarlenDynamicPersistentTileSchedulerILi64ELi64ELi256ELi128ELb0ELb1ELb1ELb1ELb0ELb1EEEEEEEEEvNT_6ParamsE --------------------------
	.section	.text._ZN7cutlass13device_kernelIN5flash11enable_sm90INS1_16FlashAttnFwdSm90INS1_25CollectiveMainloopFwdSm90ILi2EN4cute5tupleIJNS5_1CILi1EEES8_S8_EEENS6_IJNS7_ILi64EEESA_SA_EEELi512ENS_6half_tEfNS_4arch4Sm90ELb0ELb1ELb1ELb1ELb1ELb0ELb1ELb0ELb0ELb1ELb0ELb0EEENS1_21CollectiveEpilogueFwdINS6_IJSA_NS7_ILi512EEESA_EEES9_SC_SE_Li256ELb1ELb1ELb0ELb0EEENS1_36VarlenDynamicPersistentTileSchedulerILi64ELi64ELi256ELi128ELb0ELb1ELb1ELb1ELb0ELb1EEEEEEEEEvNT_6ParamsE,"ax",@progbits
	.align	128
.text._ZN7cutlass13device_kernelIN5flash11enable_sm90INS1_16FlashAttnFwdSm90INS1_25CollectiveMainloopFwdSm90ILi2EN4cute5tupleIJNS5_1CILi1EEES8_S8_EEENS6_IJNS7_ILi64EEESA_SA_EEELi512ENS_6half_tEfNS_4arch4Sm90ELb0ELb1ELb1ELb1ELb1ELb0ELb1ELb0ELb0ELb1ELb0ELb0EEENS1_21CollectiveEpilogueFwdINS6_IJSA_NS7_ILi512EEESA_EEES9_SC_SE_Li256ELb1ELb1ELb0ELb0EEENS1_36VarlenDynamicPersistentTileSchedulerILi64ELi64ELi256ELi128ELb0ELb1ELb1ELb1ELb0ELb1EEEEEEEEEvNT_6ParamsE:
        .type           _ZN7cutlass13device_kernelIN5flash11enable_sm90INS1_16FlashAttnFwdSm90INS1_25CollectiveMainloopFwdSm90ILi2EN4cute5tupleIJNS5_1CILi1EEES8_S8_EEENS6_IJNS7_ILi64EEESA_SA_EEELi512ENS_6half_tEfNS_4arch4Sm90ELb0ELb1ELb1ELb1ELb1ELb0ELb1ELb0ELb0ELb1ELb0ELb0EEENS1_21CollectiveEpilogueFwdINS6_IJSA_NS7_ILi512EEESA_EEES9_SC_SE_Li256ELb1ELb1ELb0ELb0EEENS1_36VarlenDynamicPersistentTileSchedulerILi64ELi64ELi256ELi128ELb0ELb1ELb1ELb1ELb0ELb1EEEEEEEEEvNT_6ParamsE,@function
        .size           _ZN7cutlass13device_kernelIN5flash11enable_sm90INS1_16FlashAttnFwdSm90INS1_25CollectiveMainloopFwdSm90ILi2EN4cute5tupleIJNS5_1CILi1EEES8_S8_EEENS6_IJNS7_ILi64EEESA_SA_EEELi512ENS_6half_tEfNS_4arch4Sm90ELb0ELb1ELb1ELb1ELb1ELb0ELb1ELb0ELb0ELb1ELb0ELb0EEENS1_21CollectiveEpilogueFwdINS6_IJSA_NS7_ILi512EEESA_EEES9_SC_SE_Li256ELb1ELb1ELb0ELb0EEENS1_36VarlenDynamicPersistentTileSchedulerILi64ELi64ELi256ELi128ELb0ELb1ELb1ELb1ELb0ELb1EEEEEEEEEvNT_6ParamsE,(.L_x_28 - _ZN7cutlass13device_kernelIN5flash11enable_sm90INS1_16FlashAttnFwdSm90INS1_25CollectiveMainloopFwdSm90ILi2EN4cute5tupleIJNS5_1CILi1EEES8_S8_EEENS6_IJNS7_ILi64EEESA_SA_EEELi512ENS_6half_tEfNS_4arch4Sm90ELb0ELb1ELb1ELb1ELb1ELb0ELb1ELb0ELb0ELb1ELb0ELb0EEENS1_21CollectiveEpilogueFwdINS6_IJSA_NS7_ILi512EEESA_EEES9_SC_SE_Li256ELb1ELb1ELb0ELb0EEENS1_36VarlenDynamicPersistentTileSchedulerILi64ELi64ELi256ELi128ELb0ELb1ELb1ELb1ELb0ELb1EEEEEEEEEvNT_6ParamsE)
        .other          _ZN7cutlass13device_kernelIN5flash11enable_sm90INS1_16FlashAttnFwdSm90INS1_25CollectiveMainloopFwdSm90ILi2EN4cute5tupleIJNS5_1CILi1EEES8_S8_EEENS6_IJNS7_ILi64EEESA_SA_EEELi512ENS_6half_tEfNS_4arch4Sm90ELb0ELb1ELb1ELb1ELb1ELb0ELb1ELb0ELb0ELb1ELb0ELb0EEENS1_21CollectiveEpilogueFwdINS6_IJSA_NS7_ILi512EEESA_EEES9_SC_SE_Li256ELb1ELb1ELb0ELb0EEENS1_36VarlenDynamicPersistentTileSchedulerILi64ELi64ELi256ELi128ELb0ELb1ELb1ELb1ELb0ELb1EEEEEEEEEvNT_6ParamsE,@"STO_CUDA_ENTRY STV_DEFAULT"
_ZN7cutlass13device_kernelIN5flash11enable_sm90INS1_16FlashAttnFwdSm90INS1_25CollectiveMainloopFwdSm90ILi2EN4cute5tupleIJNS5_1CILi1EEES8_S8_EEENS6_IJNS7_ILi64EEESA_SA_EEELi512ENS_6half_tEfNS_4arch4Sm90ELb0ELb1ELb1ELb1ELb1ELb0ELb1ELb0ELb0ELb1ELb0ELb0EEENS1_21CollectiveEpilogueFwdINS6_IJSA_NS7_ILi512EEESA_EEES9_SC_SE_Li256ELb1ELb1ELb0ELb0EEENS1_36VarlenDynamicPersistentTileSchedulerILi64ELi64ELi256ELi128ELb0ELb1ELb1ELb1ELb0ELb1EEEEEEEEEvNT_6ParamsE:
[----:B------:R-:W-:Y:S01]  /*0000*/  LDC R1, c[0x0][0x37c] ;  /* 0x0000df00ff017b82 */ /* 0x000fe20000000800 */
[----:B------:R-:W-:Y:S05]  /*0010*/  EXIT ;  /* 0x000000000000794d */ /* 0x000fea0003800000 */
.L_x_10:
        /* <DEDUP_REMOVED lines=14> */
.L_x_28:


//--------------------- .text._ZN7cutlass13device_kernelIN5flash11enable_sm90INS1_16FlashAttnFwdSm90INS1_25CollectiveMainloopFwdSm90ILi2EN4cute5tupleIJNS5_1CILi1EEES8_S8_EEENS6_IJNS7_ILi64EEESA_SA_EEELi512ENS_6half_tEfNS_4arch4Sm90ELb0ELb1ELb1ELb1ELb1ELb1ELb1ELb0ELb0ELb1ELb0ELb0EEENS1_21CollectiveEpilogueFwdINS6_IJSA_NS7_ILi512EEESA_EEES9_SC_SE_Li256ELb1ELb1ELb0ELb0EEENS1_36VarlenDynamicPersistentTileSchedulerILi64ELi64ELi256ELi128ELb0ELb1ELb1ELb1ELb0ELb1EEEEEEEEEvNT_6ParamsE --------------------------
	.section	.text._ZN7cutlass13device_kernelIN5flash11enable_sm90INS1_16FlashAttnFwdSm90INS1_25CollectiveMainloopFwdSm90ILi2EN4cute5tupleIJNS5_1CILi1EEES8_S8_EEENS6_IJNS7_ILi64EEESA_SA_EEELi512ENS_6half_tEfNS_4arch4Sm90ELb0ELb1ELb1ELb1ELb1ELb1ELb1ELb0ELb0ELb1ELb0ELb0EEENS1_21CollectiveEpilogueFwdINS6_IJSA_NS7_ILi512EEESA_EEES9_SC_SE_Li256ELb1ELb1ELb0ELb0EEENS1_36VarlenDynamicPersistentTileSchedulerILi64ELi64ELi256ELi128ELb0ELb1ELb1ELb1ELb0ELb1EEEEEEEEEvNT_6ParamsE,"ax",@progbits
	.align	128
.text._ZN7cutlass13device_kernelIN5flash11enable_sm90INS1_16FlashAttnFwdSm90INS1_25CollectiveMainloopFwdSm90ILi2EN4cute5tupleIJNS5_1CILi1EEES8_S8_EEENS6_IJNS7_ILi64EEESA_SA_EEELi512ENS_6half_tEfNS_4arch4Sm90ELb0ELb1ELb1ELb1ELb1ELb1ELb1ELb0ELb0ELb1ELb0ELb0EEENS1_21CollectiveEpilogueFwdINS6_IJSA_NS7_ILi512EEESA_EEES9_SC_SE_Li256ELb1ELb1ELb0ELb0EEENS1_36VarlenDynamicPersistentTileSchedulerILi64ELi64ELi256ELi128ELb0ELb1ELb1ELb1ELb0ELb1EEEEEEEEEvNT_6ParamsE:
        .type           _ZN7cutlass13device_kernelIN5flash11enable_sm90INS1_16FlashAttnFwdSm90INS1_25CollectiveMainloopFwdSm90ILi2EN4cute5tupleIJNS5_1CILi1EEES8_S8_EEENS6_IJNS7_ILi64EEESA_SA_EEELi512ENS_6half_tEfNS_4arch4Sm90ELb0ELb1ELb1ELb1ELb1ELb1ELb1ELb0ELb0ELb1ELb0ELb0EEENS1_21CollectiveEpilogueFwdINS6_IJSA_NS7_ILi512EEESA_EEES9_SC_SE_Li256ELb1ELb1ELb0ELb0EEENS1_36VarlenDynamicPersistentTileSchedulerILi64ELi64ELi256ELi128ELb0ELb1ELb1ELb1ELb0ELb1EEEEEEEEEvNT_6ParamsE,@function
        .size           _ZN7cutlass13device_kernelIN5flash11enable_sm90INS1_16FlashAttnFwdSm90INS1_25CollectiveMainloopFwdSm90ILi2EN4cute5tupleIJNS5_1CILi1EEES8_S8_EEENS6_IJNS7_ILi64EEESA_SA_EEELi512ENS_6half_tEfNS_4arch4Sm90ELb0ELb1ELb1ELb1ELb1ELb1ELb1ELb0ELb0ELb1ELb0ELb0EEENS1_21CollectiveEpilogueFwdINS6_IJSA_NS7_ILi512EEESA_EEES9_SC_SE_Li256ELb1ELb1ELb0ELb0EEENS1_36VarlenDynamicPersistentTileSchedulerILi64ELi64ELi256ELi128ELb0ELb1ELb1ELb1ELb0ELb1EEEEEEEEEvNT_6ParamsE,(.L_x_29 - _ZN7cutlass13device_kernelIN5flash11enable_sm90INS1_16FlashAttnFwdSm90INS1_25CollectiveMainloopFwdSm90ILi2EN4cute5tupleIJNS5_1CILi1EEES8_S8_EEENS6_IJNS7_ILi64EEESA_SA_EEELi512ENS_6half_tEfNS_4arch4Sm90ELb0ELb1ELb1ELb1ELb1ELb1ELb1ELb0ELb0ELb1ELb0ELb0EEENS1_21CollectiveEpilogueFwdINS6_IJSA_NS7_ILi512EEESA_EEES9_SC_SE_Li256ELb1ELb1ELb0ELb0EEENS1_36VarlenDynamicPersistentTileSchedulerILi64ELi64ELi256ELi128ELb0ELb1ELb1ELb1ELb0ELb1EEEEEEEEEvNT_6ParamsE)
        .other          _ZN7cutlass13device_kernelIN5flash11enable_sm90INS1_16FlashAttnFwdSm90INS1_25CollectiveMainloopFwdSm90ILi2EN4cute5tupleIJNS5_1CILi1EEES8_S8_EEENS6_IJNS7_ILi64EEESA_SA_EEELi512ENS_6half_tEfNS_4arch4Sm90ELb0ELb1ELb1ELb1ELb1ELb1ELb1ELb0ELb0ELb1ELb0ELb0EEENS1_21CollectiveEpilogueFwdINS6_IJSA_NS7_ILi512EEESA_EEES9_SC_SE_Li256ELb1ELb1ELb0ELb0EEENS1_36VarlenDynamicPersistentTileSchedulerILi64ELi64ELi256ELi128ELb0ELb1ELb1ELb1ELb0ELb1EEEEEEEEEvNT_6ParamsE,@"STO_CUDA_ENTRY STV_DEFAULT"
_ZN7cutlass13device_kernelIN5flash11enable_sm90INS1_16FlashAttnFwdSm90INS1_25CollectiveMainloopFwdSm90ILi2EN4cute5tupleIJNS5_1CILi1EEES8_S8_EEENS6_IJNS7_ILi64EEESA_SA_EEELi512ENS_6half_tEfNS_4arch4Sm90ELb0ELb1ELb1ELb1ELb1ELb1ELb1ELb0ELb0ELb1ELb0ELb0EEENS1_21CollectiveEpilogueFwdINS6_IJSA_NS7_ILi512EEESA_EEES9_SC_SE_Li256ELb1ELb1ELb0ELb0EEENS1_36VarlenDynamicPersistentTileSchedulerILi64ELi64ELi256ELi128ELb0ELb1ELb1ELb1ELb0ELb1EEEEEEEEEvNT_6ParamsE:
[----:B------:R-:W-:Y:S01]  /*0000*/  LDC R1, c[0x0][0x37c] ;  /* 0x0000df00ff017b82 */ /* 0x000fe20000000800 */
[----:B------:R-:W-:Y:S05]  /*0010*/  EXIT ;  /* 0x000000000000794d */ /* 0x000fea0003800000 */
.L_x_11:
        /* <DEDUP_REMOVED lines=14> */
.L_x_29:


//--------------------- .text._ZN7cutlass13device_kernelIN5flash11enable_sm90INS1_16FlashAttnFwdSm90INS1_25CollectiveMainloopFwdSm90ILi2EN4cute5tupleIJNS5_1CILi1EEES8_S8_EEENS6_IJNS7_ILi64EEESA_SA_EEELi512ENS_6half_tEfNS_4arch4Sm90ELb1ELb0ELb1ELb0ELb1ELb0ELb0ELb0ELb0ELb1ELb0ELb0EEENS1_21CollectiveEpilogueFwdINS6_IJSA_NS7_ILi512EEESA_EEES9_SC_SE_Li256ELb0ELb1ELb0ELb0EEENS1_30DynamicPersistentTileSchedulerILi256ELi128ELb0ELb1ELb1EEEEEEEEEvNT_6ParamsE --------------------------
	.section	.text._ZN7cutlass13device_kernelIN5flash11enable_sm90INS1_16FlashAttnFwdSm90INS1_25CollectiveMainloopFwdSm90ILi2EN4cute5tupleIJNS5_1CILi1EEES8_S8_EEENS6_IJNS7_ILi64EEESA_SA_EEELi512ENS_6half_tEfNS_4arch4Sm90ELb1ELb0ELb1ELb0ELb1ELb0ELb0ELb0ELb0ELb1ELb0ELb0EEENS1_21CollectiveEpilogueFwdINS6_IJSA_NS7_ILi512EEESA_EEES9_SC_SE_Li256ELb0ELb1ELb0ELb0EEENS1_30DynamicPersistentTileSchedulerILi256ELi128ELb0ELb1ELb1EEEEEEEEEvNT_6ParamsE,"ax",@progbits
	.align	128
.text._ZN7cutlass13device_kernelIN5flash11enable_sm90INS1_16FlashAttnFwdSm90INS1_25CollectiveMainloopFwdSm90ILi2EN4cute5tupleIJNS5_1CILi1EEES8_S8_EEENS6_IJNS7_ILi64EEESA_SA_EEELi512ENS_6half_tEfNS_4arch4Sm90ELb1ELb0ELb1ELb0ELb1ELb0ELb0ELb0ELb0ELb1ELb0ELb0EEENS1_21CollectiveEpilogueFwdINS6_IJSA_NS7_ILi512EEESA_EEES9_SC_SE_Li256ELb0ELb1ELb0ELb0EEENS1_30DynamicPersistentTileSchedulerILi256ELi128ELb0ELb1ELb1EEEEEEEEEvNT_6ParamsE:
        .type           _ZN7cutlass13device_kernelIN5flash11enable_sm90INS1_16FlashAttnFwdSm90INS1_25CollectiveMainloopFwdSm90ILi2EN4cute5tupleIJNS5_1CILi1EEES8_S8_EEENS6_IJNS7_ILi64EEESA_SA_EEELi512ENS_6half_tEfNS_4arch4Sm90ELb1ELb0ELb1ELb0ELb1ELb0ELb0ELb0ELb0ELb1ELb0ELb0EEENS1_21CollectiveEpilogueFwdINS6_IJSA_NS7_ILi512EEESA_EEES9_SC_SE_Li256ELb0ELb1ELb0ELb0EEENS1_30DynamicPersistentTileSchedulerILi256ELi128ELb0ELb1ELb1EEEEEEEEEvNT_6ParamsE,@function
        .size           _ZN7cutlass13device_kernelIN5flash11enable_sm90INS1_16FlashAttnFwdSm90INS1_25CollectiveMainloopFwdSm90ILi2EN4cute5tupleIJNS5_1CILi1EEES8_S8_EEENS6_IJNS7_ILi64EEESA_SA_EEELi512ENS_6half_tEfNS_4arch4Sm90ELb1ELb0ELb1ELb0ELb1ELb0ELb0ELb0ELb0ELb1ELb0ELb0EEENS1_21CollectiveEpilogueFwdINS6_IJSA_NS7_ILi512EEESA_EEES9_SC_SE_Li256ELb0ELb1ELb0ELb0EEENS1_30DynamicPersistentTileSchedulerILi256ELi128ELb0ELb1ELb1EEEEEEEEEvNT_6ParamsE,(.L_x_30 - _ZN7cutlass13device_kernelIN5flash11enable_sm90INS1_16FlashAttnFwdSm90INS1_25CollectiveMainloopFwdSm90ILi2EN4cute5tupleIJNS5_1CILi1EEES8_S8_EEENS6_IJNS7_ILi64EEESA_SA_EEELi512ENS_6half_tEfNS_4arch4Sm90ELb1ELb0ELb1ELb0ELb1ELb0ELb0ELb0ELb0ELb1ELb0ELb0EEENS1_21CollectiveEpilogueFwdINS6_IJSA_NS7_ILi512EEESA_EEES9_SC_SE_Li256ELb0ELb1ELb0ELb0EEENS1_30DynamicPersistentTileSchedulerILi256ELi128ELb0ELb1ELb1EEEEEEEEEvNT_6ParamsE)
        .other          _ZN7cutlass13device_kernelIN5flash11enable_sm90INS1_16FlashAttnFwdSm90INS1_25CollectiveMainloopFwdSm90ILi2EN4cute5tupleIJNS5_1CILi1EEES8_S8_EEENS6_IJNS7_ILi64EEESA_SA_EEELi512ENS_6half_tEfNS_4arch4Sm90ELb1ELb0ELb1ELb0ELb1ELb0ELb0ELb0ELb0ELb1ELb0ELb0EEENS1_21CollectiveEpilogueFwdINS6_IJSA_NS7_ILi512EEESA_EEES9_SC_SE_Li256ELb0ELb1ELb0ELb0EEENS1_30DynamicPersistentTileSchedulerILi256ELi128ELb0ELb1ELb1EEEEEEEEEvNT_6ParamsE,@"STO_CUDA_ENTRY STV_DEFAULT"
_ZN7cutlass13device_kernelIN5flash11enable_sm90INS1_16FlashAttnFwdSm90INS1_25CollectiveMainloopFwdSm90ILi2EN4cute5tupleIJNS5_1CILi1EEES8_S8_EEENS6_IJNS7_ILi64EEESA_SA_EEELi512ENS_6half_tEfNS_4arch4Sm90ELb1ELb0ELb1ELb0ELb1ELb0ELb0ELb0ELb0ELb1ELb0ELb0EEENS1_21CollectiveEpilogueFwdINS6_IJSA_NS7_ILi512EEESA_EEES9_SC_SE_Li256ELb0ELb1ELb0ELb0EEENS1_30DynamicPersistentTileSchedulerILi256ELi128ELb0ELb1ELb1EEEEEEEEEvNT_6ParamsE:
[----:B------:R-:W-:Y:S01]  /*0000*/  LDC R1, c[0x0][0x37c] ;  /* 0x0000df00ff017b82 */ /* 0x000fe20000000800 */
[----:B------:R-:W-:Y:S05]  /*0010*/  EXIT ;  /* 0x000000000000794d */ /* 0x000fea0003800000 */
.L_x_12:
        /* <DEDUP_REMOVED lines=14> */
.L_x_30:


//--------------------- .text._ZN7cutlass13device_kernelIN5flash11enable_sm90INS1_16FlashAttnFwdSm90INS1_25CollectiveMainloopFwdSm90ILi2EN4cute5tupleIJNS5_1CILi1EEES8_S8_EEENS6_IJNS7_ILi64EEESA_SA_EEELi512ENS_6half_tEfNS_4arch4Sm90ELb1ELb0ELb1ELb0ELb1ELb0ELb1ELb0ELb0ELb1ELb0ELb0EEENS1_21CollectiveEpilogueFwdINS6_IJSA_NS7_ILi512EEESA_EEES9_SC_SE_Li256ELb0ELb1ELb0ELb0EEENS1_30DynamicPersistentTileSchedulerILi256ELi128ELb0ELb1ELb1EEEEEEEEEvNT_6ParamsE --------------------------
	.section	.text._ZN7cutlass13device_kernelIN5flash11enable_sm90INS1_16FlashAttnFwdSm90INS1_25CollectiveMainloopFwdSm90ILi2EN4cute5tupleIJNS5_1CILi1EEES8_S8_EEENS6_IJNS7_ILi64EEESA_SA_EEELi512ENS_6half_tEfNS_4arch4Sm90ELb1ELb0ELb1ELb0ELb1ELb0ELb1ELb0ELb0ELb1ELb0ELb0EEENS1_21CollectiveEpilogueFwdINS6_IJSA_NS7_ILi512EEESA_EEES9_SC_SE_Li256ELb0ELb1ELb0ELb0EEENS1_30DynamicPersistentTileSchedulerILi256ELi128ELb0ELb1ELb1EEEEEEEEEvNT_6ParamsE,"ax",@progbits
	.align	128
.text._ZN7cutlass13device_kernelIN5flash11enable_sm90INS1_16FlashAttnFwdSm90INS1_25CollectiveMainloopFwdSm90ILi2EN4cute5tupleIJNS5_1CILi1EEES8_S8_EEENS6_IJNS7_ILi64EEESA_SA_EEELi512ENS_6half_tEfNS_4arch4Sm90ELb1ELb0ELb1ELb0ELb1ELb0ELb1ELb0ELb0ELb1ELb0ELb0EEENS1_21CollectiveEpilogueFwdINS6_IJSA_NS7_ILi512EEESA_EEES9_SC_SE_Li256ELb0ELb1ELb0ELb0EEENS1_30DynamicPersistentTileSchedulerILi256ELi128ELb0ELb1ELb1EEEEEEEEEvNT_6ParamsE:
        .type           _ZN7cutlass13device_kernelIN5flash11enable_sm90INS1_16FlashAttnFwdSm90INS1_25CollectiveMainloopFwdSm90ILi2EN4cute5tupleIJNS5_1CILi1EEES8_S8_EEENS6_IJNS7_ILi64EEESA_SA_EEELi512ENS_6half_tEfNS_4arch4Sm90ELb1ELb0ELb1ELb0ELb1ELb0ELb1ELb0ELb0ELb1ELb0ELb0EEENS1_21CollectiveEpilogueFwdINS6_IJSA_NS7_ILi512EEESA_EEES9_SC_SE_Li256ELb0ELb1ELb0ELb0EEENS1_30DynamicPersistentTileSchedulerILi256ELi128ELb0ELb1ELb1EEEEEEEEEvNT_6ParamsE,@function
        .size           _ZN7cutlass13device_kernelIN5flash11enable_sm90INS1_16FlashAttnFwdSm90INS1_25CollectiveMainloopFwdSm90ILi2EN4cute5tupleIJNS5_1CILi1EEES8_S8_EEENS6_IJNS7_ILi64EEESA_SA_EEELi512ENS_6half_tEfNS_4arch4Sm90ELb1ELb0ELb1ELb0ELb1ELb0ELb1ELb0ELb0ELb1ELb0ELb0EEENS1_21CollectiveEpilogueFwdINS6_IJSA_NS7_ILi512EEESA_EEES9_SC_SE_Li256ELb0ELb1ELb0ELb0EEENS1_30DynamicPersistentTileSchedulerILi256ELi128ELb0ELb1ELb1EEEEEEEEEvNT_6ParamsE,(.L_x_31 - _ZN7cutlass13device_kernelIN5flash11enable_sm90INS1_16FlashAttnFwdSm90INS1_25CollectiveMainloopFwdSm90ILi2EN4cute5tupleIJNS5_1CILi1EEES8_S8_EEENS6_IJNS7_ILi64EEESA_SA_EEELi512ENS_6half_tEfNS_4arch4Sm90ELb1ELb0ELb1ELb0ELb1ELb0ELb1ELb0ELb0ELb1ELb0ELb0EEENS1_21CollectiveEpilogueFwdINS6_IJSA_NS7_ILi512EEESA_EEES9_SC_SE_Li256ELb0ELb1ELb0ELb0EEENS1_30DynamicPersistentTileSchedulerILi256ELi128ELb0ELb1ELb1EEEEEEEEEvNT_6ParamsE)
        .other          _ZN7cutlass13device_kernelIN5flash11enable_sm90INS1_16FlashAttnFwdSm90INS1_25CollectiveMainloopFwdSm90ILi2EN4cute5tupleIJNS5_1CILi1EEES8_S8_EEENS6_IJNS7_ILi64EEESA_SA_EEELi512ENS_6half_tEfNS_4arch4Sm90ELb1ELb0ELb1ELb0ELb1ELb0ELb1ELb0ELb0ELb1ELb0ELb0EEENS1_21CollectiveEpilogueFwdINS6_IJSA_NS7_ILi512EEESA_EEES9_SC_SE_Li256ELb0ELb1ELb0ELb0EEENS1_30DynamicPersistentTileSchedulerILi256ELi128ELb0ELb1ELb1EEEEEEEEEvNT_6ParamsE,@"STO_CUDA_ENTRY STV_DEFAULT"
_ZN7cutlass13device_kernelIN5flash11enable_sm90INS1_16FlashAttnFwdSm90INS1_25CollectiveMainloopFwdSm90ILi2EN4cute5tupleIJNS5_1CILi1EEES8_S8_EEENS6_IJNS7_ILi64EEESA_SA_EEELi512ENS_6half_tEfNS_4arch4Sm90ELb1ELb0ELb1ELb0ELb1ELb0ELb1ELb0ELb0ELb1ELb0ELb0EEENS1_21CollectiveEpilogueFwdINS6_IJSA_NS7_ILi512EEESA_EEES9_SC_SE_Li256ELb0ELb1ELb0ELb0EEENS1_30DynamicPersistentTileSchedulerILi256ELi128ELb0ELb1ELb1EEEEEEEEEvNT_6ParamsE:
[----:B------:R-:W-:Y:S01]  /*0000*/  LDC R1, c[0x0][0x37c] ;  /* 0x0000df00ff017b82 */ /* 0x000fe20000000800 */
[----:B------:R-:W-:Y:S05]  /*0010*/  EXIT ;  /* 0x000000000000794d */ /* 0x000fea0003800000 */
.L_x_13:
        /* <DEDUP_REMOVED lines=14> */
.L_x_31:


//--------------------- .text._ZN7cutlass13device_kernelIN5flash11enable_sm90INS1_16FlashAttnFwdSm90INS1_25CollectiveMainloopFwdSm90ILi2EN4cute5tupleIJNS5_1CILi1EEES8_S8_EEENS6_IJNS7_ILi64EEESA_SA_EEELi512ENS_6half_tEfNS_4arch4Sm90ELb1ELb0ELb1ELb1ELb1ELb0ELb0ELb0ELb0ELb1ELb0ELb0EEENS1_21CollectiveEpilogueFwdINS6_IJSA_NS7_ILi512EEESA_EEES9_SC_SE_Li256ELb1ELb1ELb0ELb0EEENS1_36VarlenDynamicPersistentTileSchedulerILi64ELi64ELi256ELi128ELb0ELb1ELb1ELb1ELb1ELb1EEEEEEEEEvNT_6ParamsE --------------------------
	.section	.text._ZN7cutlass13device_kernelIN5flash11enable_sm90INS1_16FlashAttnFwdSm90INS1_25CollectiveMainloopFwdSm90ILi2EN4cute5tupleIJNS5_1CILi1EEES8_S8_EEENS6_IJNS7_ILi64EEESA_SA_EEELi512ENS_6half_tEfNS_4arch4Sm90ELb1ELb0ELb1ELb1ELb1ELb0ELb0ELb0ELb0ELb1ELb0ELb0EEENS1_21CollectiveEpilogueFwdINS6_IJSA_NS7_ILi512EEESA_EEES9_SC_SE_Li256ELb1ELb1ELb0ELb0EEENS1_36VarlenDynamicPersistentTileSchedulerILi64ELi64ELi256ELi128ELb0ELb1ELb1ELb1ELb1ELb1EEEEEEEEEvNT_6ParamsE,"ax",@progbits
	.align	128
.text._ZN7cutlass13device_kernelIN5flash11enable_sm90INS1_16FlashAttnFwdSm90INS1_25CollectiveMainloopFwdSm90ILi2EN4cute5tupleIJNS5_1CILi1EEES8_S8_EEENS6_IJNS7_ILi64EEESA_SA_EEELi512ENS_6half_tEfNS_4arch4Sm90ELb1ELb0ELb1ELb1ELb1ELb0ELb0ELb0ELb0ELb1ELb0ELb0EEENS1_21CollectiveEpilogueFwdINS6_IJSA_NS7_ILi512EEESA_EEES9_SC_SE_Li256ELb1ELb1ELb0ELb0EEENS1_36VarlenDynamicPersistentTileSchedulerILi64ELi64ELi256ELi128ELb0ELb1ELb1ELb1ELb1ELb1EEEEEEEEEvNT_6ParamsE:
        .type           _ZN7cutlass13device_kernelIN5flash11enable_sm90INS1_16FlashAttnFwdSm90INS1_25CollectiveMainloopFwdSm90ILi2EN4cute5tupleIJNS5_1CILi1EEES8_S8_EEENS6_IJNS7_ILi64EEESA_SA_EEELi512ENS_6half_tEfNS_4arch4Sm90ELb1ELb0ELb1ELb1ELb1ELb0ELb0ELb0ELb0ELb1ELb0ELb0EEENS1_21CollectiveEpilogueFwdINS6_IJSA_NS7_ILi512EEESA_EEES9_SC_SE_Li256ELb1ELb1ELb0ELb0EEENS1_36VarlenDynamicPersistentTileSchedulerILi64ELi64ELi256ELi128ELb0ELb1ELb1ELb1ELb1ELb1EEEEEEEEEvNT_6ParamsE,@function
        .size           _ZN7cutlass13device_kernelIN5flash11enable_sm90INS1_16FlashAttnFwdSm90INS1_25CollectiveMainloopFwdSm90ILi2EN4cute5tupleIJNS5_1CILi1EEES8_S8_EEENS6_IJNS7_ILi64EEESA_SA_EEELi512ENS_6half_tEfNS_4arch4Sm90ELb1ELb0ELb1ELb1ELb1ELb0ELb0ELb0ELb0ELb1ELb0ELb0EEENS1_21CollectiveEpilogueFwdINS6_IJSA_NS7_ILi512EEESA_EEES9_SC_SE_Li256ELb1ELb1ELb0ELb0EEENS1_36VarlenDynamicPersistentTileSchedulerILi64ELi64ELi256ELi128ELb0ELb1ELb1ELb1ELb1ELb1EEEEEEEEEvNT_6ParamsE,(.L_x_32 - _ZN7cutlass13device_kernelIN5flash11enable_sm90INS1_16FlashAttnFwdSm90INS1_25CollectiveMainloopFwdSm90ILi2EN4cute5tupleIJNS5_1CILi1EEES8_S8_EEENS6_IJNS7_ILi64EEESA_SA_EEELi512ENS_6half_tEfNS_4arch4Sm90ELb1ELb0ELb1ELb1ELb1ELb0ELb0ELb0ELb0ELb1ELb0ELb0EEENS1_21CollectiveEpilogueFwdINS6_IJSA_NS7_ILi512EEESA_EEES9_SC_SE_Li256ELb1ELb1ELb0ELb0EEENS1_36VarlenDynamicPersistentTileSchedulerILi64ELi64ELi256ELi128ELb0ELb1ELb1ELb1ELb1ELb1EEEEEEEEEvNT_6ParamsE)
        .other          _ZN7cutlass13device_kernelIN5flash11enable_sm90INS1_16FlashAttnFwdSm90INS1_25CollectiveMainloopFwdSm90ILi2EN4cute5tupleIJNS5_1CILi1EEES8_S8_EEENS6_IJNS7_ILi64EEESA_SA_EEELi512ENS_6half_tEfNS_4arch4Sm90ELb1ELb0ELb1ELb1ELb1ELb0ELb0ELb0ELb0ELb1ELb0ELb0EEENS1_21CollectiveEpilogueFwdINS6_IJSA_NS7_ILi512EEESA_EEES9_SC_SE_Li256ELb1ELb1ELb0ELb0EEENS1_36VarlenDynamicPersistentTileSchedulerILi64ELi64ELi256ELi128ELb0ELb1ELb1ELb1ELb1ELb1EEEEEEEEEvNT_6ParamsE,@"STO_CUDA_ENTRY STV_DEFAULT"
_ZN7cutlass13device_kernelIN5flash11enable_sm90INS1_16FlashAttnFwdSm90INS1_25CollectiveMainloopFwdSm90ILi2EN4cute5tupleIJNS5_1CILi1EEES8_S8_EEENS6_IJNS7_ILi64EEESA_SA_EEELi512ENS_6half_tEfNS_4arch4Sm90ELb1ELb0ELb1ELb1ELb1ELb0ELb0ELb0ELb0ELb1ELb0ELb0EEENS1_21CollectiveEpilogueFwdINS6_IJSA_NS7_ILi512EEESA_EEES9_SC_SE_Li256ELb1ELb1ELb0ELb0EEENS1_36VarlenDynamicPersistentTileSchedulerILi64ELi64ELi256ELi128ELb0ELb1ELb1ELb1ELb1ELb1EEEEEEEEEvNT_6ParamsE:
[----:B------:R-:W-:Y:S01]  /*0000*/  LDC R1, c[0x0][0x37c] ;  /* 0x0000df00ff017b82 */ /* 0x000fe20000000800 */
[----:B------:R-:W-:Y:S05]  /*0010*/  EXIT ;  /* 0x000000000000794d */ /* 0x000fea0003800000 */
.L_x_14:
        /* <DEDUP_REMOVED lines=14> */
.L_x_32:


//--------------------- .text._ZN7cutlass13device_kernelIN5flash11enable_sm90INS1_16FlashAttnFwdSm90INS1_25CollectiveMainloopFwdSm90ILi2EN4cute5tupleIJNS5_1CILi1EEES8_S8_EEENS6_IJNS7_ILi64EEESA_SA_EEELi512ENS_6half_tEfNS_4arch4Sm90ELb1ELb0ELb1ELb1ELb1ELb1ELb0ELb0ELb0ELb1ELb0ELb0EEENS1_21CollectiveEpilogueFwdINS6_IJSA_NS7_ILi512EEESA_EEES9_SC_SE_Li256ELb1ELb1ELb0ELb0EEENS1_36VarlenDynamicPersistentTileSchedulerILi64ELi64ELi256ELi128ELb0ELb1ELb1ELb1ELb1ELb1EEEEEEEEEvNT_6ParamsE --------------------------
	.section	.text._ZN7cutlass13device_kernelIN5flash11enable_sm90INS1_16FlashAttnFwdSm90INS1_25CollectiveMainloopFwdSm90ILi2EN4cute5tupleIJNS5_1CILi1EEES8_S8_EEENS6_IJNS7_ILi64EEESA_SA_EEELi512ENS_6half_tEfNS_4arch4Sm90ELb1ELb0ELb1ELb1ELb1ELb1ELb0ELb0ELb0ELb1ELb0ELb0EEENS1_21CollectiveEpilogueFwdINS6_IJSA_NS7_ILi512EEESA_EEES9_SC_SE_Li256ELb1ELb1ELb0ELb0EEENS1_36VarlenDynamicPersistentTileSchedulerILi64ELi64ELi256ELi128ELb0ELb1ELb1ELb1ELb1ELb1EEEEEEEEEvNT_6ParamsE,"ax",@progbits
	.align	128
.text._ZN7cutlass13device_kernelIN5flash11enable_sm90INS1_16FlashAttnFwdSm90INS1_25CollectiveMainloopFwdSm90ILi2EN4cute5tupleIJNS5_1CILi1EEES8_S8_EEENS6_IJNS7_ILi64EEESA_SA_EEELi512ENS_6half_tEfNS_4arch4Sm90ELb1ELb0ELb1ELb1ELb1ELb1ELb0ELb0ELb0ELb1ELb0ELb0EEENS1_21CollectiveEpilogueFwdINS6_IJSA_NS7_ILi512EEESA_EEES9_SC_SE_Li256ELb1ELb1ELb0ELb0EEENS1_36VarlenDynamicPersistentTileSchedulerILi64ELi64ELi256ELi128ELb0ELb1ELb1ELb1ELb1ELb1EEEEEEEEEvNT_6ParamsE:
        .type           _ZN7cutlass13device_kernelIN5flash11enable_sm90INS1_16FlashAttnFwdSm90INS1_25CollectiveMainloopFwdSm90ILi2EN4cute5tupleIJNS5_1CILi1EEES8_S8_EEENS6_IJNS7_ILi64EEESA_SA_EEELi512ENS_6half_tEfNS_4arch4Sm90ELb1ELb0ELb1ELb1ELb1ELb1ELb0ELb0ELb0ELb1ELb0ELb0EEENS1_21CollectiveEpilogueFwdINS6_IJSA_NS7_ILi512EEESA_EEES9_SC_SE_Li256ELb1ELb1ELb0ELb0EEENS1_36VarlenDynamicPersistentTileSchedulerILi64ELi64ELi256ELi128ELb0ELb1ELb1ELb1ELb1ELb1EEEEEEEEEvNT_6ParamsE,@function
        .size           _ZN7cutlass13device_kernelIN5flash11enable_sm90INS1_16FlashAttnFwdSm90INS1_25CollectiveMainloopFwdSm90ILi2EN4cute5tupleIJNS5_1CILi1EEES8_S8_EEENS6_IJNS7_ILi64EEESA_SA_EEELi512ENS_6half_tEfNS_4arch4Sm90ELb1ELb0ELb1ELb1ELb1ELb1ELb0ELb0ELb0ELb1ELb0ELb0EEENS1_21CollectiveEpilogueFwdINS6_IJSA_NS7_ILi512EEESA_EEES9_SC_SE_Li256ELb1ELb1ELb0ELb0EEENS1_36VarlenDynamicPersistentTileSchedulerILi64ELi64ELi256ELi128ELb0ELb1ELb1ELb1ELb1ELb1EEEEEEEEEvNT_6ParamsE,(.L_x_33 - _ZN7cutlass13device_kernelIN5flash11enable_sm90INS1_16FlashAttnFwdSm90INS1_25CollectiveMainloopFwdSm90ILi2EN4cute5tupleIJNS5_1CILi1EEES8_S8_EEENS6_IJNS7_ILi64EEESA_SA_EEELi512ENS_6half_tEfNS_4arch4Sm90ELb1ELb0ELb1ELb1ELb1ELb1ELb0ELb0ELb0ELb1ELb0ELb0EEENS1_21CollectiveEpilogueFwdINS6_IJSA_NS7_ILi512EEESA_EEES9_SC_SE_Li256ELb1ELb1ELb0ELb0EEENS1_36VarlenDynamicPersistentTileSchedulerILi64ELi64ELi256ELi128ELb0ELb1ELb1ELb1ELb1ELb1EEEEEEEEEvNT_6ParamsE)
        .other          _ZN7cutlass13device_kernelIN5flash11enable_sm90INS1_16FlashAttnFwdSm90INS1_25CollectiveMainloopFwdSm90ILi2EN4cute5tupleIJNS5_1CILi1EEES8_S8_EEENS6_IJNS7_ILi64EEESA_SA_EEELi512ENS_6half_tEfNS_4arch4Sm90ELb1ELb0ELb1ELb1ELb1ELb1ELb0ELb0ELb0ELb1ELb0ELb0EEENS1_21CollectiveEpilogueFwdINS6_IJSA_NS7_ILi512EEESA_EEES9_SC_SE_Li256ELb1ELb1ELb0ELb0EEENS1_36VarlenDynamicPersistentTileSchedulerILi64ELi64ELi256ELi128ELb0ELb1ELb1ELb1ELb1ELb1EEEEEEEEEvNT_6ParamsE,@"STO_CUDA_ENTRY STV_DEFAULT"
_ZN7cutlass13device_kernelIN5flash11enable_sm90INS1_16FlashAttnFwdSm90INS1_25CollectiveMainloopFwdSm90ILi2EN4cute5tupleIJNS5_1CILi1EEES8_S8_EEENS6_IJNS7_ILi64EEESA_SA_EEELi512ENS_6half_tEfNS_4arch4Sm90ELb1ELb0ELb1ELb1ELb1ELb1ELb0ELb0ELb0ELb1ELb0ELb0EEENS1_21CollectiveEpilogueFwdINS6_IJSA_NS7_ILi512EEESA_EEES9_SC_SE_Li256ELb1ELb1ELb0ELb0EEENS1_36VarlenDynamicPersistentTileSchedulerILi64ELi64ELi256ELi128ELb0ELb1ELb1ELb1ELb1ELb1EEEEEEEEEvNT_6ParamsE:
[----:B------:R-:W-:Y:S01]  /*0000*/  LDC R1, c[0x0][0x37c] ;  /* 0x0000df00ff017b82 */ /* 0x000fe20000000800 */
[----:B------:R-:W-:Y:S05]  /*0010*/  EXIT ;  /* 0x000000000000794d */ /* 0x000fea0003800000 */
.L_x_15:
        /* <DEDUP_REMOVED lines=14> */
.L_x_33:


//--------------------- .text._ZN7cutlass13device_kernelIN5flash11enable_sm90INS1_16FlashAttnFwdSm90INS1_25CollectiveMainloopFwdSm90ILi2EN4cute5tupleIJNS5_1CILi1EEES8_S8_EEENS6_IJNS7_ILi64EEESA_SA_EEELi512ENS_6half_tEfNS_4arch4Sm90ELb1ELb0ELb1ELb1ELb1ELb0ELb1ELb0ELb0ELb1ELb0ELb0EEENS1_21CollectiveEpilogueFwdINS6_IJSA_NS7_ILi512EEESA_EEES9_SC_SE_Li256ELb1ELb1ELb0ELb0EEENS1_36VarlenDynamicPersistentTileSchedulerILi64ELi64ELi256ELi128ELb0ELb1ELb1ELb1ELb1ELb1EEEEEEEEEvNT_6ParamsE --------------------------
	.section	.text._ZN7cutlass13device_kernelIN5flash11enable_sm90INS1_16FlashAttnFwdSm90INS1_25CollectiveMainloopFwdSm90ILi2EN4cute5tupleIJNS5_1CILi1EEES8_S8_EEENS6_IJNS7_ILi64EEESA_SA_EEELi512ENS_6half_tEfNS_4arch4Sm90ELb1ELb0ELb1ELb1ELb1ELb0ELb1ELb0ELb0ELb1ELb0ELb0EEENS1_21CollectiveEpilogueFwdINS6_IJSA_NS7_ILi512EEESA_EEES9_SC_SE_Li256ELb1ELb1ELb0ELb0EEENS1_36VarlenDynamicPersistentTileSchedulerILi64ELi64ELi256ELi128ELb0ELb1ELb1ELb1ELb1ELb1EEEEEEEEEvNT_6ParamsE,"ax",@progbits
	.align	128
.text._ZN7cutlass13device_kernelIN5flash11enable_sm90INS1_16FlashAttnFwdSm90INS1_25CollectiveMainloopFwdSm90ILi2EN4cute5tupleIJNS5_1CILi1EEES8_S8_EEENS6_IJNS7_ILi64EEESA_SA_EEELi512ENS_6half_tEfNS_4arch4Sm90ELb1ELb0ELb1ELb1ELb1ELb0ELb1ELb0ELb0ELb1ELb0ELb0EEENS1_21CollectiveEpilogueFwdINS6_IJSA_NS7_ILi512EEESA_EEES9_SC_SE_Li256ELb1ELb1ELb0ELb0EEENS1_36VarlenDynamicPersistentTileSchedulerILi64ELi64ELi256ELi128ELb0ELb1ELb1ELb1ELb1ELb1EEEEEEEEEvNT_6ParamsE:
        .type           _ZN7cutlass13device_kernelIN5flash11enable_sm90INS1_16FlashAttnFwdSm90INS1_25CollectiveMainloopFwdSm90ILi2EN4cute5tupleIJNS5_1CILi1EEES8_S8_EEENS6_IJNS7_ILi64EEESA_SA_EEELi512ENS_6half_tEfNS_4arch4Sm90ELb1ELb0ELb1ELb1ELb1ELb0ELb1ELb0ELb0ELb1ELb0ELb0EEENS1_21CollectiveEpilogueFwdINS6_IJSA_NS7_ILi512EEESA_EEES9_SC_SE_Li256ELb1ELb1ELb0ELb0EEENS1_36VarlenDynamicPersistentTileSchedulerILi64ELi64ELi256ELi128ELb0ELb1ELb1ELb1ELb1ELb1EEEEEEEEEvNT_6ParamsE,@function
        .size           _ZN7cutlass13device_kernelIN5flash11enable_sm90INS1_16FlashAttnFwdSm90INS1_25CollectiveMainloopFwdSm90ILi2EN4cute5tupleIJNS5_1CILi1EEES8_S8_EEENS6_IJNS7_ILi64EEESA_SA_EEELi512ENS_6half_tEfNS_4arch4Sm90ELb1ELb0ELb1ELb1ELb1ELb0ELb1ELb0ELb0ELb1ELb0ELb0EEENS1_21CollectiveEpilogueFwdINS6_IJSA_NS7_ILi512EEESA_EEES9_SC_SE_Li256ELb1ELb1ELb0ELb0EEENS1_36VarlenDynamicPersistentTileSchedulerILi64ELi64ELi256ELi128ELb0ELb1ELb1ELb1ELb1ELb1EEEEEEEEEvNT_6ParamsE,(.L_x_34 - _ZN7cutlass13device_kernelIN5flash11enable_sm90INS1_16FlashAttnFwdSm90INS1_25CollectiveMainloopFwdSm90ILi2EN4cute5tupleIJNS5_1CILi1EEES8_S8_EEENS6_IJNS7_ILi64EEESA_SA_EEELi512ENS_6half_tEfNS_4arch4Sm90ELb1ELb0ELb1ELb1ELb1ELb0ELb1ELb0ELb0ELb1ELb0ELb0EEENS1_21CollectiveEpilogueFwdINS6_IJSA_NS7_ILi512EEESA_EEES9_SC_SE_Li256ELb1ELb1ELb0ELb0EEENS1_36VarlenDynamicPersistentTileSchedulerILi64ELi64ELi256ELi128ELb0ELb1ELb1ELb1ELb1ELb1EEEEEEEEEvNT_6ParamsE)
        .other          _ZN7cutlass13device_kernelIN5flash11enable_sm90INS1_16FlashAttnFwdSm90INS1_25CollectiveMainloopFwdSm90ILi2EN4cute5tupleIJNS5_1CILi1EEES8_S8_EEENS6_IJNS7_ILi64EEESA_SA_EEELi512ENS_6half_tEfNS_4arch4Sm90ELb1ELb0ELb1ELb1ELb1ELb0ELb1ELb0ELb0ELb1ELb0ELb0EEENS1_21CollectiveEpilogueFwdINS6_IJSA_NS7_ILi512EEESA_EEES9_SC_SE_Li256ELb1ELb1ELb0ELb0EEENS1_36VarlenDynamicPersistentTileSchedulerILi64ELi64ELi256ELi128ELb0ELb1ELb1ELb1ELb1ELb1EEEEEEEEEvNT_6ParamsE,@"STO_CUDA_ENTRY STV_DEFAULT"
_ZN7cutlass13device_kernelIN5flash11enable_sm90INS1_16FlashAttnFwdSm90INS1_25CollectiveMainloopFwdSm90ILi2EN4cute5tupleIJNS5_1CILi1EEES8_S8_EEENS6_IJNS7_ILi64EEESA_SA_EEELi512ENS_6half_tEfNS_4arch4Sm90ELb1ELb0ELb1ELb1ELb1ELb0ELb1ELb0ELb0ELb1ELb0ELb0EEENS1_21CollectiveEpilogueFwdINS6_IJSA_NS7_ILi512EEESA_EEES9_SC_SE_Li256ELb1ELb1ELb0ELb0EEENS1_36VarlenDynamicPersistentTileSchedulerILi64ELi64ELi256ELi128ELb0ELb1ELb1ELb1ELb1ELb1EEEEEEEEEvNT_6ParamsE:
[----:B------:R-:W-:Y:S01]  /*0000*/  LDC R1, c[0x0][0x37c] ;  /* 0x0000df00ff017b82 */ /* 0x000fe20000000800 */
[----:B------:R-:W-:Y:S05]  /*0010*/  EXIT ;  /* 0x000000000000794d */ /* 0x000fea0003800000 */
.L_x_16:
        /* <DEDUP_REMOVED lines=14> */
.L_x_34:


//--------------------- .text._ZN7cutlass13device_kernelIN5flash11enable_sm90INS1_16FlashAttnFwdSm90INS1_25CollectiveMainloopFwdSm90ILi2EN4cute5tupleIJNS5_1CILi1EEES8_S8_EEENS6_IJNS7_ILi64EEESA_SA_EEELi512ENS_6half_tEfNS_4arch4Sm90ELb1ELb0ELb1ELb1ELb1ELb1ELb1ELb0ELb0ELb1ELb0ELb0EEENS1_21CollectiveEpilogueFwdINS6_IJSA_NS7_ILi512EEESA_EEES9_SC_SE_Li256ELb1ELb1ELb0ELb0EEENS1_36VarlenDynamicPersistentTileSchedulerILi64ELi64ELi256ELi128ELb0ELb1ELb1ELb1ELb1ELb1EEEEEEEEEvNT_6ParamsE --------------------------
	.section	.text._ZN7cutlass13device_kernelIN5flash11enable_sm90INS1_16FlashAttnFwdSm90INS1_25CollectiveMainloopFwdSm90ILi2EN4cute5tupleIJNS5_1CILi1EEES8_S8_EEENS6_IJNS7_ILi64EEESA_SA_EEELi512ENS_6half_tEfNS_4arch4Sm90ELb1ELb0ELb1ELb1ELb1ELb1ELb1ELb0ELb0ELb1ELb0ELb0EEENS1_21CollectiveEpilogueFwdINS6_IJSA_NS7_ILi512EEESA_EEES9_SC_SE_Li256ELb1ELb1ELb0ELb0EEENS1_36VarlenDynamicPersistentTileSchedulerILi64ELi64ELi256ELi128ELb0ELb1ELb1ELb1ELb1ELb1EEEEEEEEEvNT_6ParamsE,"ax",@progbits
	.align	128
.text._ZN7cutlass13device_kernelIN5flash11enable_sm90INS1_16FlashAttnFwdSm90INS1_25CollectiveMainloopFwdSm90ILi2EN4cute5tupleIJNS5_1CILi1EEES8_S8_EEENS6_IJNS7_ILi64EEESA_SA_EEELi512ENS_6half_tEfNS_4arch4Sm90ELb1ELb0ELb1ELb1ELb1ELb1ELb1ELb0ELb0ELb1ELb0ELb0EEENS1_21CollectiveEpilogueFwdINS6_IJSA_NS7_ILi512EEESA_EEES9_SC_SE_Li256ELb1ELb1ELb0ELb0EEENS1_36VarlenDynamicPersistentTileSchedulerILi64ELi64ELi256ELi128ELb0ELb1ELb1ELb1ELb1ELb1EEEEEEEEEvNT_6ParamsE:
        .type           _ZN7cutlass13device_kernelIN5flash11enable_sm90INS1_16FlashAttnFwdSm90INS1_25CollectiveMainloopFwdSm90ILi2EN4cute5tupleIJNS5_1CILi1EEES8_S8_EEENS6_IJNS7_ILi64EEESA_SA_EEELi512ENS_6half_tEfNS_4arch4Sm90ELb1ELb0ELb1ELb1ELb1ELb1ELb1ELb0ELb0ELb1ELb0ELb0EEENS1_21CollectiveEpilogueFwdINS6_IJSA_NS7_ILi512EEESA_EEES9_SC_SE_Li256ELb1ELb1ELb0ELb0EEENS1_36VarlenDynamicPersistentTileSchedulerILi64ELi64ELi256ELi128ELb0ELb1ELb1ELb1ELb1ELb1EEEEEEEEEvNT_6ParamsE,@function
        .size           _ZN7cutlass13device_kernelIN5flash11enable_sm90INS1_16FlashAttnFwdSm90INS1_25CollectiveMainloopFwdSm90ILi2EN4cute5tupleIJNS5_1CILi1EEES8_S8_EEENS6_IJNS7_ILi64EEESA_SA_EEELi512ENS_6half_tEfNS_4arch4Sm90ELb1ELb0ELb1ELb1ELb1ELb1ELb1ELb0ELb0ELb1ELb0ELb0EEENS1_21CollectiveEpilogueFwdINS6_IJSA_NS7_ILi512EEESA_EEES9_SC_SE_Li256ELb1ELb1ELb0ELb0EEENS1_36VarlenDynamicPersistentTileSchedulerILi64ELi64ELi256ELi128ELb0ELb1ELb1ELb1ELb1ELb1EEEEEEEEEvNT_6ParamsE,(.L_x_35 - _ZN7cutlass13device_kernelIN5flash11enable_sm90INS1_16FlashAttnFwdSm90INS1_25CollectiveMainloopFwdSm90ILi2EN4cute5tupleIJNS5_1CILi1EEES8_S8_EEENS6_IJNS7_ILi64EEESA_SA_EEELi512ENS_6half_tEfNS_4arch4Sm90ELb1ELb0ELb1ELb1ELb1ELb1ELb1ELb0ELb0ELb1ELb0ELb0EEENS1_21CollectiveEpilogueFwdINS6_IJSA_NS7_ILi512EEESA_EEES9_SC_SE_Li256ELb1ELb1ELb0ELb0EEENS1_36VarlenDynamicPersistentTileSchedulerILi64ELi64ELi256ELi128ELb0ELb1ELb1ELb1ELb1ELb1EEEEEEEEEvNT_6ParamsE)
        .other          _ZN7cutlass13device_kernelIN5flash11enable_sm90INS1_16FlashAttnFwdSm90INS1_25CollectiveMainloopFwdSm90ILi2EN4cute5tupleIJNS5_1CILi1EEES8_S8_EEENS6_IJNS7_ILi64EEESA_SA_EEELi512ENS_6half_tEfNS_4arch4Sm90ELb1ELb0ELb1ELb1ELb1ELb1ELb1ELb0ELb0ELb1ELb0ELb0EEENS1_21CollectiveEpilogueFwdINS6_IJSA_NS7_ILi512EEESA_EEES9_SC_SE_Li256ELb1ELb1ELb0ELb0EEENS1_36VarlenDynamicPersistentTileSchedulerILi64ELi64ELi256ELi128ELb0ELb1ELb1ELb1ELb1ELb1EEEEEEEEEvNT_6ParamsE,@"STO_CUDA_ENTRY STV_DEFAULT"
_ZN7cutlass13device_kernelIN5flash11enable_sm90INS1_16FlashAttnFwdSm90INS1_25CollectiveMainloopFwdSm90ILi2EN4cute5tupleIJNS5_1CILi1EEES8_S8_EEENS6_IJNS7_ILi64EEESA_SA_EEELi512ENS_6half_tEfNS_4arch4Sm90ELb1ELb0ELb1ELb1ELb1ELb1ELb1ELb0ELb0ELb1ELb0ELb0EEENS1_21CollectiveEpilogueFwdINS6_IJSA_NS7_ILi512EEESA_EEES9_SC_SE_Li256ELb1ELb1ELb0ELb0EEENS1_36VarlenDynamicPersistentTileSchedulerILi64ELi64ELi256ELi128ELb0ELb1ELb1ELb1ELb1ELb1EEEEEEEEEvNT_6ParamsE:
[----:B------:R-:W-:Y:S01]  /*0000*/  LDC R1, c[0x0][0x37c] ;  /* 0x0000df00ff017b82 */ /* 0x000fe20000000800 */
[----:B------:R-:W-:Y:S05]  /*0010*/  EXIT ;  /* 0x000000000000794d */ /* 0x000fea0003800000 */
.L_x_17:
        /* <DEDUP_REMOVED lines=14> */
.L_x_35:


//--------------------- .nv.shared.reserved.0     --------------------------
	.section	.nv.shared.reserved.0,"aw",@nobits
	.weak		__nv_reservedSMEM_offset_0_alias
	.size		__nv_reservedSMEM_offset_0_alias, 0, 64
	.other		__nv_reservedSMEM_offset_0_alias,@"STO_CUDA_RESERVED_SHARED STV_DEFAULT"
__nv_reservedSMEM_offset_0_alias:
	.zero		0
	.zero		64


//--------------------- .nv.global                --------------------------
	.section	.nv.global,"aw",@nobits
.nv.global:
	.type		_ZN83_INTERNAL_14de0d54_47_flash_fwd_hdim64_512_fp16_paged_softcap_sm90_cu_49158569_35464cute1_E,@object
	.size		_ZN83_INTERNAL_14de0d54_47_flash_fwd_hdim64_512_fp16_paged_softcap_sm90_cu_49158569_35464cute1_E,(_ZN83_INTERNAL_14de0d54_47_flash_fwd_hdim64_512_fp16_paged_softcap_sm90_cu_49158569_35464cuda3std3__45__cpo6cbeginE - _ZN83_INTERNAL_14de0d54_47_flash_fwd_hdim64_512_fp16_paged_softcap_sm90_cu_49158569_35464cute1_E)
_ZN83_INTERNAL_14de0d54_47_flash_fwd_hdim64_512_fp16_paged_softcap_sm90_cu_49158569_35464cute1_E:
	.zero		1
	.type		_ZN83_INTERNAL_14de0d54_47_flash_fwd_hdim64_512_fp16_paged_softcap_sm90_cu_49158569_35464cuda3std3__45__cpo6cbeginE,@object
	.size		_ZN83_INTERNAL_14de0d54_47_flash_fwd_hdim64_512_fp16_paged_softcap_sm90_cu_49158569_35464cuda3std3__45__cpo6cbeginE,(_ZN83_INTERNAL_14de0d54_47_flash_fwd_hdim64_512_fp16_paged_softcap_sm90_cu_49158569_35464cuda3std3__48in_placeE - _ZN83_INTERNAL_14de0d54_47_flash_fwd_hdim64_512_fp16_paged_softcap_sm90_cu_49158569_35464cuda3std3__45__cpo6cbeginE)
_ZN83_INTERNAL_14de0d54_47_flash_fwd_hdim64_512_fp16_paged_softcap_sm90_cu_49158569_35464cuda3std3__45__cpo6cbeginE:
	.zero		1
	.type		_ZN83_INTERNAL_14de0d54_47_flash_fwd_hdim64_512_fp16_paged_softcap_sm90_cu_49158569_35464cuda3std3__48in_placeE,@object
	.size		_ZN83_INTERNAL_14de0d54_47_flash_fwd_hdim64_512_fp16_paged_softcap_sm90_cu_49158569_35464cuda3std3__48in_placeE,(_ZN83_INTERNAL_14de0d54_47_flash_fwd_hdim64_512_fp16_paged_softcap_sm90_cu_49158569_35464cuda3std6ranges3__45__cpo9iter_moveE - _ZN83_INTERNAL_14de0d54_47_flash_fwd_hdim64_512_fp16_paged_softcap_sm90_cu_49158569_35464cuda3std3__48in_placeE)
_ZN83_INTERNAL_14de0d54_47_flash_fwd_hdim64_512_fp16_paged_softcap_sm90_cu_49158569_35464cuda3std3__48in_placeE:
	.zero		1
	.type		_ZN83_INTERNAL_14de0d54_47_flash_fwd_hdim64_512_fp16_paged_softcap_sm90_cu_49158569_35464cuda3std6ranges3__45__cpo9iter_moveE,@object
	.size		_ZN83_INTERNAL_14de0d54_47_flash_fwd_hdim64_512_fp16_paged_softcap_sm90_cu_49158569_35464cuda3std6ranges3__45__cpo9iter_moveE,(_ZN83_INTERNAL_14de0d54_47_flash_fwd_hdim64_512_fp16_paged_softcap_sm90_cu_49158569_35464cuda3std3__45__cpo5beginE - _ZN83_INTERNAL_14de0d54_47_flash_fwd_hdim64_512_fp16_paged_softcap_sm90_cu_49158569_35464cuda3std6ranges3__45__cpo9iter_moveE)
_ZN83_INTERNAL_14de0d54_47_flash_fwd_hdim64_512_fp16_paged_softcap_sm90_cu_49158569_35464cuda3std6ranges3__45__cpo9iter_moveE:
	.zero		1
	.type		_ZN83_INTERNAL_14de0d54_47_flash_fwd_hdim64_512_fp16_paged_softcap_sm90_cu_49158569_35464cuda3std3__45__cpo5beginE,@object
	.size		_ZN83_INTERNAL_14de0d54_47_flash_fwd_hdim64_512_fp16_paged_softcap_sm90_cu_49158569_35464cuda3std3__45__cpo5beginE,(_ZN83_INTERNAL_14de0d54_47_flash_fwd_hdim64_512_fp16_paged_softcap_sm90_cu_49158569_35464cuda3std3__485_GLOBAL__N__14de0d54_47_flash_fwd_hdim64_512_fp16_paged_softcap_sm90_cu_49158569_35466ignoreE - _ZN83_INTERNAL_14de0d54_47_flash_fwd_hdim64_512_fp16_paged_softcap_sm90_cu_49158569_35464cuda3std3__45__cpo5beginE)
_ZN83_INTERNAL_14de0d54_47_flash_fwd_hdim64_512_fp16_paged_softcap_sm90_cu_49158569_35464cuda3std3__45__cpo5beginE:
	.zero		1
	.type		_ZN83_INTERNAL_14de0d54_47_flash_fwd_hdim64_512_fp16_paged_softcap_sm90_cu_49158569_35464cuda3std3__485_GLOBAL__N__14de0d54_47_flash_fwd_hdim64_512_fp16_paged_softcap_sm90_cu_49158569_35466ignoreE,@object
	.size		_ZN83_INTERNAL_14de0d54_47_flash_fwd_hdim64_512_fp16_paged_softcap_sm90_cu_49158569_35464cuda3std3__485_GLOBAL__N__14de0d54_47_flash_fwd_hdim64_512_fp16_paged_softcap_sm90_cu_49158569_35466ignoreE,(_ZN83_INTERNAL_14de0d54_47_flash_fwd_hdim64_512_fp16_paged_softcap_sm90_cu_49158569_35464cute7productE - _ZN83_INTERNAL_14de0d54_47_flash_fwd_hdim64_512_fp16_paged_softcap_sm90_cu_49158569_35464cuda3std3__485_GLOBAL__N__14de0d54_47_flash_fwd_hdim64_512_fp16_paged_softcap_sm90_cu_49158569_35466ignoreE)
_ZN83_INTERNAL_14de0d54_47_flash_fwd_hdim64_512_fp16_paged_softcap_sm90_cu_49158569_35464cuda3std3__485_GLOBAL__N__14de0d54_47_flash_fwd_hdim64_512_fp16_paged_softcap_sm90_cu_49158569_35466ignoreE:
	.zero		1
	.type		_ZN83_INTERNAL_14de0d54_47_flash_fwd_hdim64_512_fp16_paged_softcap_sm90_cu_49158569_35464cute7productE,@object
	.size		_ZN83_INTERNAL_14de0d54_47_flash_fwd_hdim64_512_fp16_paged_softcap_sm90_cu_49158569_35464cute7productE,(_ZN83_INTERNAL_14de0d54_47_flash_fwd_hdim64_512_fp16_paged_softcap_sm90_cu_49158569_35464cuda3std3__45__cpo3endE - _ZN83_INTERNAL_14de0d54_47_flash_fwd_hdim64_512_fp16_paged_softcap_sm90_cu_49158569_35464cute7productE)
_ZN83_INTERNAL_14de0d54_47_flash_fwd_hdim64_512_fp16_paged_softcap_sm90_cu_49158569_35464cute7productE:
	.zero		1
	.type		_ZN83_INTERNAL_14de0d54_47_flash_fwd_hdim64_512_fp16_paged_softcap_sm90_cu_49158569_35464cuda3std3__45__cpo3endE,@object
	.size		_ZN83_INTERNAL_14de0d54_47_flash_fwd_hdim64_512_fp16_paged_softcap_sm90_cu_49158569_35464cuda3std3__45__cpo3endE,(_ZN83_INTERNAL_14de0d54_47_flash_fwd_hdim64_512_fp16_paged_softcap_sm90_cu_49158569_35464cuda3std3__419piecewise_constructE - _ZN83_INTERNAL_14de0d54_47_flash_fwd_hdim64_512_fp16_paged_softcap_sm90_cu_49158569_35464cuda3std3__45__cpo3endE)
_ZN83_INTERNAL_14de0d54_47_flash_fwd_hdim64_512_fp16_paged_softcap_sm90_cu_49158569_35464cuda3std3__45__cpo3endE:
	.zero		1
	.type		_ZN83_INTERNAL_14de0d54_47_flash_fwd_hdim64_512_fp16_paged_softcap_sm90_cu_49158569_35464cuda3std3__419piecewise_constructE,@object
	.size		_ZN83_INTERNAL_14de0d54_47_flash_fwd_hdim64_512_fp16_paged_softcap_sm90_cu_49158569_35464cuda3std3__419piecewise_constructE,(_ZN83_INTERNAL_14de0d54_47_flash_fwd_hdim64_512_fp16_paged_softcap_sm90_cu_49158569_35464cuda3std3__45__cpo4cendE - _ZN83_INTERNAL_14de0d54_47_flash_fwd_hdim64_512_fp16_paged_softcap_sm90_cu_49158569_35464cuda3std3__419piecewise_constructE)
_ZN83_INTERNAL_14de0d54_47_flash_fwd_hdim64_512_fp16_paged_softcap_sm90_cu_49158569_35464cuda3std3__419piecewise_constructE:
	.zero		1
	.type		_ZN83_INTERNAL_14de0d54_47_flash_fwd_hdim64_512_fp16_paged_softcap_sm90_cu_49158569_35464cuda3std3__45__cpo4cendE,@object
	.size		_ZN83_INTERNAL_14de0d54_47_flash_fwd_hdim64_512_fp16_paged_softcap_sm90_cu_49158569_35464cuda3std3__45__cpo4cendE,(_ZN83_INTERNAL_14de0d54_47_flash_fwd_hdim64_512_fp16_paged_softcap_sm90_cu_49158569_35464cuda3std6ranges3__45__cpo4swapE - _ZN83_INTERNAL_14de0d54_47_flash_fwd_hdim64_512_fp16_paged_softcap_sm90_cu_49158569_35464cuda3std3__45__cpo4cendE)
_ZN83_INTERNAL_14de0d54_47_flash_fwd_hdim64_512_fp16_paged_softcap_sm90_cu_49158569_35464cuda3std3__45__cpo4cendE:
	.zero		1
	.type		_ZN83_INTERNAL_14de0d54_47_flash_fwd_hdim64_512_fp16_paged_softcap_sm90_cu_49158569_35464cuda3std6ranges3__45__cpo4swapE,@object
	.size		_ZN83_INTERNAL_14de0d54_47_flash_fwd_hdim64_512_fp16_paged_softcap_sm90_cu_49158569_35464cuda3std6ranges3__45__cpo4swapE,(.L_7 - _ZN83_INTERNAL_14de0d54_47_flash_fwd_hdim64_512_fp16_paged_softcap_sm90_cu_49158569_35464cuda3std6ranges3__45__cpo4swapE)
_ZN83_INTERNAL_14de0d54_47_flash_fwd_hdim64_512_fp16_paged_softcap_sm90_cu_49158569_35464cuda3std6ranges3__45__cpo4swapE:
	.zero		1
.L_7:


//--------------------- .nv.constant0._ZN7cutlass13device_kernelIN5flash11enable_sm90INS1_16FlashAttnFwdSm90INS1_25CollectiveMainloopFwdSm90ILi2EN4cute5tupleIJNS5_1CILi1EEES8_S8_EEENS6_IJNS7_ILi64EEESA_SA_EEELi512ENS_6half_tEfNS_4arch4Sm90ELb0ELb0ELb1ELb0ELb1ELb0ELb0ELb0ELb0ELb1ELb0ELb0EEENS1_21CollectiveEpilogueFwdINS6_IJSA_NS7_ILi512EEESA_EEES9_SC_SE_Li256ELb0ELb1ELb0ELb0EEENS1_29StaticPersistentTileSchedulerILb0EEEEEEEEEvNT_6ParamsE --------------------------
	.section	.nv.constant0._ZN7cutlass13device_kernelIN5flash11enable_sm90INS1_16FlashAttnFwdSm90INS1_25CollectiveMainloopFwdSm90ILi2EN4cute5tupleIJNS5_1CILi1EEES8_S8_EEENS6_IJNS7_ILi64EEESA_SA_EEELi512ENS_6half_tEfNS_4arch4Sm90ELb0ELb0ELb1ELb0ELb1ELb0ELb0ELb0ELb0ELb1ELb0ELb0EEENS1_21CollectiveEpilogueFwdINS6_IJSA_NS7_ILi512EEESA_EEES9_SC_SE_Li256ELb0ELb1ELb0ELb0EEENS1_29StaticPersistentTileSchedulerILb0EEEEEEEEEvNT_6ParamsE,"a",@progbits
	.sectionflags	@""
	.align	4
.nv.constant0._ZN7cutlass13device_kernelIN5flash11enable_sm90INS1_16FlashAttnFwdSm90INS1_25CollectiveMainloopFwdSm90ILi2EN4cute5tupleIJNS5_1CILi1EEES8_S8_EEENS6_IJNS7_ILi64EEESA_SA_EEELi512ENS_6half_tEfNS_4arch4Sm90ELb0ELb0ELb1ELb0ELb1ELb0ELb0ELb0ELb0ELb1ELb0ELb0EEENS1_21CollectiveEpilogueFwdINS6_IJSA_NS7_ILi512EEESA_EEES9_SC_SE_Li256ELb0ELb1ELb0ELb0EEENS1_29StaticPersistentTileSchedulerILb0EEEEEEEEEvNT_6ParamsE:
	.zero		3456


//--------------------- .nv.constant0._ZN7cutlass13device_kernelIN5flash11enable_sm90INS1_16FlashAttnFwdSm90INS1_25CollectiveMainloopFwdSm90ILi2EN4cute5tupleIJNS5_1CILi1EEES8_S8_EEENS6_IJNS7_ILi64EEESA_SA_EEELi512ENS_6half_tEfNS_4arch4Sm90ELb0ELb0ELb1ELb0ELb1ELb0ELb1ELb0ELb0ELb1ELb0ELb0EEENS1_21CollectiveEpilogueFwdINS6_IJSA_NS7_ILi512EEESA_EEES9_SC_SE_Li256ELb0ELb1ELb0ELb0EEENS1_29StaticPersistentTileSchedulerILb0EEEEEEEEEvNT_6ParamsE --------------------------
	.section	.nv.constant0._ZN7cutlass13device_kernelIN5flash11enable_sm90INS1_16FlashAttnFwdSm90INS1_25CollectiveMainloopFwdSm90ILi2EN4cute5tupleIJNS5_1CILi1EEES8_S8_EEENS6_IJNS7_ILi64EEESA_SA_EEELi512ENS_6half_tEfNS_4arch4Sm90ELb0ELb0ELb1ELb0ELb1ELb0ELb1ELb0ELb0ELb1ELb0ELb0EEENS1_21CollectiveEpilogueFwdINS6_IJSA_NS7_ILi512EEESA_EEES9_SC_SE_Li256ELb0ELb1ELb0ELb0EEENS1_29StaticPersistentTileSchedulerILb0EEEEEEEEEvNT_6ParamsE,"a",@progbits
	.sectionflags	@""
	.align	4
.nv.constant0._ZN7cutlass13device_kernelIN5flash11enable_sm90INS1_16FlashAttnFwdSm90INS1_25CollectiveMainloopFwdSm90ILi2EN4cute5tupleIJNS5_1CILi1EEES8_S8_EEENS6_IJNS7_ILi64EEESA_SA_EEELi512ENS_6half_tEfNS_4arch4Sm90ELb0ELb0ELb1ELb0ELb1ELb0ELb1ELb0ELb0ELb1ELb0ELb0EEENS1_21CollectiveEpilogueFwdINS6_IJSA_NS7_ILi512EEESA_EEES9_SC_SE_Li256ELb0ELb1ELb0ELb0EEENS1_29StaticPersistentTileSchedulerILb0EEEEEEEEEvNT_6ParamsE:
	.zero		3712


//--------------------- .nv.constant0._ZN7cutlass13device_kernelIN5flash11enable_sm90INS1_16FlashAttnFwdSm90INS1_25CollectiveMainloopFwdSm90ILi2EN4cute5tupleIJNS5_1CILi1EEES8_S8_EEENS6_IJNS7_ILi64EEESA_SA_EEELi512ENS_6half_tEfNS_4arch4Sm90ELb0ELb0ELb1ELb1ELb1ELb0ELb0ELb0ELb0ELb1ELb0ELb0EEENS1_21CollectiveEpilogueFwdINS6_IJSA_NS7_ILi512EEESA_EEES9_SC_SE_Li256ELb1ELb1ELb0ELb0EEENS1_36VarlenDynamicPersistentTileSchedulerILi64ELi64ELi256ELi128ELb0ELb1ELb1ELb0ELb1ELb1EEEEEEEEEvNT_6ParamsE --------------------------
	.section	.nv.constant0._ZN7cutlass13device_kernelIN5flash11enable_sm90INS1_16FlashAttnFwdSm90INS1_25CollectiveMainloopFwdSm90ILi2EN4cute5tupleIJNS5_1CILi1EEES8_S8_EEENS6_IJNS7_ILi64EEESA_SA_EEELi512ENS_6half_tEfNS_4arch4Sm90ELb0ELb0ELb1ELb1ELb1ELb0ELb0ELb0ELb0ELb1ELb0ELb0EEENS1_21CollectiveEpilogueFwdINS6_IJSA_NS7_ILi512EEESA_EEES9_SC_SE_Li256ELb1ELb1ELb0ELb0EEENS1_36VarlenDynamicPersistentTileSchedulerILi64ELi64ELi256ELi128ELb0ELb1ELb1ELb0ELb1ELb1EEEEEEEEEvNT_6ParamsE,"a",@progbits
	.sectionflags	@""
	.align	4
.nv.constant0._ZN7cutlass13device_kernelIN5flash11enable_sm90INS1_16FlashAttnFwdSm90INS1_25CollectiveMainloopFwdSm90ILi2EN4cute5tupleIJNS5_1CILi1EEES8_S8_EEENS6_IJNS7_ILi64EEESA_SA_EEELi512ENS_6half_tEfNS_4arch4Sm90ELb0ELb0ELb1ELb1ELb1ELb0ELb0ELb0ELb0ELb1ELb0ELb0EEENS1_21CollectiveEpilogueFwdINS6_IJSA_NS7_ILi512EEESA_EEES9_SC_SE_Li256ELb1ELb1ELb0ELb0EEENS1_36VarlenDynamicPersistentTileSchedulerILi64ELi64ELi256ELi128ELb0ELb1ELb1ELb0ELb1ELb1EEEEEEEEEvNT_6ParamsE:
	.zero		3584


//--------------------- .nv.constant0._ZN7cutlass13device_kernelIN5flash11enable_sm90INS1_16FlashAttnFwdSm90INS1_25CollectiveMainloopFwdSm90ILi2EN4cute5tupleIJNS5_1CILi1EEES8_S8_EEENS6_IJNS7_ILi64EEESA_SA_EEELi512ENS_6half_tEfNS_4arch4Sm90ELb0ELb0ELb1ELb1ELb1ELb1ELb0ELb0ELb0ELb1ELb0ELb0EEENS1_21CollectiveEpilogueFwdINS6_IJSA_NS7_ILi512EEESA_EEES9_SC_SE_Li256ELb1ELb1ELb0ELb0EEENS1_36VarlenDynamicPersistentTileSchedulerILi64ELi64ELi256ELi128ELb0ELb1ELb1ELb0ELb1ELb1EEEEEEEEEvNT_6ParamsE --------------------------
	.section	.nv.constant0._ZN7cutlass13device_kernelIN5flash11enable_sm90INS1_16FlashAttnFwdSm90INS1_25CollectiveMainloopFwdSm90ILi2EN4cute5tupleIJNS5_1CILi1EEES8_S8_EEENS6_IJNS7_ILi64EEESA_SA_EEELi512ENS_6half_tEfNS_4arch4Sm90ELb0ELb0ELb1ELb1ELb1ELb1ELb0ELb0ELb0ELb1ELb0ELb0EEENS1_21CollectiveEpilogueFwdINS6_IJSA_NS7_ILi512EEESA_EEES9_SC_SE_Li256ELb1ELb1ELb0ELb0EEENS1_36VarlenDynamicPersistentTileSchedulerILi64ELi64ELi256ELi128ELb0ELb1ELb1ELb0ELb1ELb1EEEEEEEEEvNT_6ParamsE,"a",@progbits
	.sectionflags	@""
	.align	4
.nv.constant0._ZN7cutlass13device_kernelIN5flash11enable_sm90INS1_16FlashAttnFwdSm90INS1_25CollectiveMainloopFwdSm90ILi2EN4cute5tupleIJNS5_1CILi1EEES8_S8_EEENS6_IJNS7_ILi64EEESA_SA_EEELi512ENS_6half_tEfNS_4arch4Sm90ELb0ELb0ELb1ELb1ELb1ELb1ELb0ELb0ELb0ELb1ELb0ELb0EEENS1_21CollectiveEpilogueFwdINS6_IJSA_NS7_ILi512EEESA_EEES9_SC_SE_Li256ELb1ELb1ELb0ELb0EEENS1_36VarlenDynamicPersistentTileSchedulerILi64ELi64ELi256ELi128ELb0ELb1ELb1ELb0ELb1ELb1EEEEEEEEEvNT_6ParamsE:
	.zero		3584


//--------------------- .nv.constant0._ZN7cutlass13device_kernelIN5flash11enable_sm90INS1_16FlashAttnFwdSm90INS1_25CollectiveMainloopFwdSm90ILi2EN4cute5tupleIJNS5_1CILi1EEES8_S8_EEENS6_IJNS7_ILi64EEESA_SA_EEELi512ENS_6half_tEfNS_4arch4Sm90ELb0ELb0ELb1ELb1ELb1ELb0ELb1ELb0ELb0ELb1ELb0ELb0EEENS1_21CollectiveEpilogueFwdINS6_IJSA_NS7_ILi512EEESA_EEES9_SC_SE_Li256ELb1ELb1ELb0ELb0EEENS1_36VarlenDynamicPersistentTileSchedulerILi64ELi64ELi256ELi128ELb0ELb1ELb1ELb0ELb1ELb1EEEEEEEEEvNT_6ParamsE --------------------------
	.section	.nv.constant0._ZN7cutlass13device_kernelIN5flash11enable_sm90INS1_16FlashAttnFwdSm90INS1_25CollectiveMainloopFwdSm90ILi2EN4cute5tupleIJNS5_1CILi1EEES8_S8_EEENS6_IJNS7_ILi64EEESA_SA_EEELi512ENS_6half_tEfNS_4arch4Sm90ELb0ELb0ELb1ELb1ELb1ELb0ELb1ELb0ELb0ELb1ELb0ELb0EEENS1_21CollectiveEpilogueFwdINS6_IJSA_NS7_ILi512EEESA_EEES9_SC_SE_Li256ELb1ELb1ELb0ELb0EEENS1_36VarlenDynamicPersistentTileSchedulerILi64ELi64ELi256ELi128ELb0ELb1ELb1ELb0ELb1ELb1EEEEEEEEEvNT_6ParamsE,"a",@progbits
	.sectionflags	@""
	.align	4
.nv.constant0._ZN7cutlass13device_kernelIN5flash11enable_sm90INS1_16FlashAttnFwdSm90INS1_25CollectiveMainloopFwdSm90ILi2EN4cute5tupleIJNS5_1CILi1EEES8_S8_EEENS6_IJNS7_ILi64EEESA_SA_EEELi512ENS_6half_tEfNS_4arch4Sm90ELb0ELb0ELb1ELb1ELb1ELb0ELb1ELb0ELb0ELb1ELb0ELb0EEENS1_21CollectiveEpilogueFwdINS6_IJSA_NS7_ILi512EEESA_EEES9_SC_SE_Li256ELb1ELb1ELb0ELb0EEENS1_36VarlenDynamicPersistentTileSchedulerILi64ELi64ELi256ELi128ELb0ELb1ELb1ELb0ELb1ELb1EEEEEEEEEvNT_6ParamsE:
	.zero		3840


//--------------------- .nv.constant0._ZN7cutlass13device_kernelIN5flash11enable_sm90INS1_16FlashAttnFwdSm90INS1_25CollectiveMainloopFwdSm90ILi2EN4cute5tupleIJNS5_1CILi1EEES8_S8_EEENS6_IJNS7_ILi64EEESA_SA_EEELi512ENS_6half_tEfNS_4arch4Sm90ELb0ELb0ELb1ELb1ELb1ELb1ELb1ELb0ELb0ELb1ELb0ELb0EEENS1_21CollectiveEpilogueFwdINS6_IJSA_NS7_ILi512EEESA_EEES9_SC_SE_Li256ELb1ELb1ELb0ELb0EEENS1_36VarlenDynamicPersistentTileSchedulerILi64ELi64ELi256ELi128ELb0ELb1ELb1ELb0ELb1ELb1EEEEEEEEEvNT_6ParamsE --------------------------
	.section	.nv.constant0._ZN7cutlass13device_kernelIN5flash11enable_sm90INS1_16FlashAttnFwdSm90INS1_25CollectiveMainloopFwdSm90ILi2EN4cute5tupleIJNS5_1CILi1EEES8_S8_EEENS6_IJNS7_ILi64EEESA_SA_EEELi512ENS_6half_tEfNS_4arch4Sm90ELb0ELb0ELb1ELb1ELb1ELb1ELb1ELb0ELb0ELb1ELb0ELb0EEENS1_21CollectiveEpilogueFwdINS6_IJSA_NS7_ILi512EEESA_EEES9_SC_SE_Li256ELb1ELb1ELb0ELb0EEENS1_36VarlenDynamicPersistentTileSchedulerILi64ELi64ELi256ELi128ELb0ELb1ELb1ELb0ELb1ELb1EEEEEEEEEvNT_6ParamsE,"a",@progbits
	.sectionflags	@""
	.align	4
.nv.constant0._ZN7cutlass13device_kernelIN5flash11enable_sm90INS1_16FlashAttnFwdSm90INS1_25CollectiveMainloopFwdSm90ILi2EN4cute5tupleIJNS5_1CILi1EEES8_S8_EEENS6_IJNS7_ILi64EEESA_SA_EEELi512ENS_6half_tEfNS_4arch4Sm90ELb0ELb0ELb1ELb1ELb1ELb1ELb1ELb0ELb0ELb1ELb0ELb0EEENS1_21CollectiveEpilogueFwdINS6_IJSA_NS7_ILi512EEESA_EEES9_SC_SE_Li256ELb1ELb1ELb0ELb0EEENS1_36VarlenDynamicPersistentTileSchedulerILi64ELi64ELi256ELi128ELb0ELb1ELb1ELb0ELb1ELb1EEEEEEEEEvNT_6ParamsE:
	.zero		3840


//--------------------- .nv.constant0._ZN7cutlass13device_kernelIN5flash11enable_sm90INS1_16FlashAttnFwdSm90INS1_25CollectiveMainloopFwdSm90ILi2EN4cute5tupleIJNS5_1CILi1EEES8_S8_EEENS6_IJNS7_ILi64EEESA_SA_EEELi512ENS_6half_tEfNS_4arch4Sm90ELb0ELb1ELb1ELb0ELb1ELb0ELb0ELb0ELb0ELb1ELb0ELb0EEENS1_21CollectiveEpilogueFwdINS6_IJSA_NS7_ILi512EEESA_EEES9_SC_SE_Li256ELb0ELb1ELb0ELb0EEENS1_30DynamicPersistentTileSchedulerILi256ELi128ELb0ELb1ELb1EEEEEEEEEvNT_6ParamsE --------------------------
	.section	.nv.constant0._ZN7cutlass13device_kernelIN5flash11enable_sm90INS1_16FlashAttnFwdSm90INS1_25CollectiveMainloopFwdSm90ILi2EN4cute5tupleIJNS5_1CILi1EEES8_S8_EEENS6_IJNS7_ILi64EEESA_SA_EEELi512ENS_6half_tEfNS_4arch4Sm90ELb0ELb1ELb1ELb0ELb1ELb0ELb0ELb0ELb0ELb1ELb0ELb0EEENS1_21CollectiveEpilogueFwdINS6_IJSA_NS7_ILi512EEESA_EEES9_SC_SE_Li256ELb0ELb1ELb0ELb0EEENS1_30DynamicPersistentTileSchedulerILi256ELi128ELb0ELb1ELb1EEEEEEEEEvNT_6ParamsE,"a",@progbits
	.sectionflags	@""
	.align	4
.nv.constant0._ZN7cutlass13device_kernelIN5flash11enable_sm90INS1_16FlashAttnFwdSm90INS1_25CollectiveMainloopFwdSm90ILi2EN4cute5tupleIJNS5_1CILi1EEES8_S8_EEENS6_IJNS7_ILi64EEESA_SA_EEELi512ENS_6half_tEfNS_4arch4Sm90ELb0ELb1ELb1ELb0ELb1ELb0ELb0ELb0ELb0ELb1ELb0ELb0EEENS1_21CollectiveEpilogueFwdINS6_IJSA_NS7_ILi512EEESA_EEES9_SC_SE_Li256ELb0ELb1ELb0ELb0EEENS1_30DynamicPersistentTileSchedulerILi256ELi128ELb0ELb1ELb1EEEEEEEEEvNT_6ParamsE:
	.zero		3584


//--------------------- .nv.constant0._ZN7cutlass13device_kernelIN5flash11enable_sm90INS1_16FlashAttnFwdSm90INS1_25CollectiveMainloopFwdSm90ILi2EN4cute5tupleIJNS5_1CILi1EEES8_S8_EEENS6_IJNS7_ILi64EEESA_SA_EEELi512ENS_6half_tEfNS_4arch4Sm90ELb0ELb1ELb1ELb0ELb1ELb0ELb1ELb0ELb0ELb1ELb0ELb0EEENS1_21CollectiveEpilogueFwdINS6_IJSA_NS7_ILi512EEESA_EEES9_SC_SE_Li256ELb0ELb1ELb0ELb0EEENS1_30DynamicPersistentTileSchedulerILi256ELi128ELb0ELb1ELb1EEEEEEEEEvNT_6ParamsE --------------------------
	.section	.nv.constant0._ZN7cutlass13device_kernelIN5flash11enable_sm90INS1_16FlashAttnFwdSm90INS1_25CollectiveMainloopFwdSm90ILi2EN4cute5tupleIJNS5_1CILi1EEES8_S8_EEENS6_IJNS7_ILi64EEESA_SA_EEELi512ENS_6half_tEfNS_4arch4Sm90ELb0ELb1ELb1ELb0ELb1ELb0ELb1ELb0ELb0ELb1ELb0ELb0EEENS1_21CollectiveEpilogueFwdINS6_IJSA_NS7_ILi512EEESA_EEES9_SC_SE_Li256ELb0ELb1ELb0ELb0EEENS1_30DynamicPersistentTileSchedulerILi256ELi128ELb0ELb1ELb1EEEEEEEEEvNT_6ParamsE,"a",@progbits
	.sectionflags	@""
	.align	4
.nv.constant0._ZN7cutlass13device_kernelIN5flash11enable_sm90INS1_16FlashAttnFwdSm90INS1_25CollectiveMainloopFwdSm90ILi2EN4cute5tupleIJNS5_1CILi1EEES8_S8_EEENS6_IJNS7_ILi64EEESA_SA_EEELi512ENS_6half_tEfNS_4arch4Sm90ELb0ELb1ELb1ELb0ELb1ELb0ELb1ELb0ELb0ELb1ELb0ELb0EEENS1_21CollectiveEpilogueFwdINS6_IJSA_NS7_ILi512EEESA_EEES9_SC_SE_Li256ELb0ELb1ELb0ELb0EEENS1_30DynamicPersistentTileSchedulerILi256ELi128ELb0ELb1ELb1EEEEEEEEEvNT_6ParamsE:
	.zero		3840


//--------------------- .nv.constant0._ZN7cutlass13device_kernelIN5flash11enable_sm90INS1_16FlashAttnFwdSm90INS1_25CollectiveMainloopFwdSm90ILi2EN4cute5tupleIJNS5_1CILi1EEES8_S8_EEENS6_IJNS7_ILi64EEESA_SA_EEELi512ENS_6half_tEfNS_4arch4Sm90ELb0ELb1ELb1ELb1ELb1ELb0ELb0ELb0ELb0ELb1ELb0ELb0EEENS1_21CollectiveEpilogueFwdINS6_IJSA_NS7_ILi512EEESA_EEES9_SC_SE_Li256ELb1ELb1ELb0ELb0EEENS1_36VarlenDynamicPersistentTileSchedulerILi64ELi64ELi256ELi128ELb0ELb1ELb1ELb1ELb0ELb1EEEEEEEEEvNT_6ParamsE --------------------------
	.section	.nv.constant0._ZN7cutlass13device_kernelIN5flash11enable_sm90INS1_16FlashAttnFwdSm90INS1_25CollectiveMainloopFwdSm90ILi2EN4cute5tupleIJNS5_1CILi1EEES8_S8_EEENS6_IJNS7_ILi64EEESA_SA_EEELi512ENS_6half_tEfNS_4arch4Sm90ELb0ELb1ELb1ELb1ELb1ELb0ELb0ELb0ELb0ELb1ELb0ELb0EEENS1_21CollectiveEpilogueFwdINS6_IJSA_NS7_ILi512EEESA_EEES9_SC_SE_Li256ELb1ELb1ELb0ELb0EEENS1_36VarlenDynamicPersistentTileSchedulerILi64ELi64ELi256ELi128ELb0ELb1ELb1ELb1ELb0ELb1EEEEEEEEEvNT_6ParamsE,"a",@progbits
	.sectionflags	@""
	.align	4
.nv.constant0._ZN7cutlass13device_kernelIN5flash11enable_sm90INS1_16FlashAttnFwdSm90INS1_25CollectiveMainloopFwdSm90ILi2EN4cute5tupleIJNS5_1CILi1EEES8_S8_EEENS6_IJNS7_ILi64EEESA_SA_EEELi512ENS_6half_tEfNS_4arch4Sm90ELb0ELb1ELb1ELb1ELb1ELb0ELb0ELb0ELb0ELb1ELb0ELb0EEENS1_21CollectiveEpilogueFwdINS6_IJSA_NS7_ILi512EEESA_EEES9_SC_SE_Li256ELb1ELb1ELb0ELb0EEENS1_36VarlenDynamicPersistentTileSchedulerILi64ELi64ELi256ELi128ELb0ELb1ELb1ELb1ELb0ELb1EEEEEEEEEvNT_6ParamsE:
	.zero		3584


//--------------------- .nv.constant0._ZN7cutlass13device_kernelIN5flash11enable_sm90INS1_16FlashAttnFwdSm90INS1_25CollectiveMainloopFwdSm90ILi2EN4cute5tupleIJNS5_1CILi1EEES8_S8_EEENS6_IJNS7_ILi64EEESA_SA_EEELi512ENS_6half_tEfNS_4arch4Sm90ELb0ELb1ELb1ELb1ELb1ELb1ELb0ELb0ELb0ELb1ELb0ELb0EEENS1_21CollectiveEpilogueFwdINS6_IJSA_NS7_ILi512EEESA_EEES9_SC_SE_Li256ELb1ELb1ELb0ELb0EEENS1_36VarlenDynamicPersistentTileSchedulerILi64ELi64ELi256ELi128ELb0ELb1ELb1ELb1ELb0ELb1EEEEEEEEEvNT_6ParamsE --------------------------
	.section	.nv.constant0._ZN7cutlass13device_kernelIN5flash11enable_sm90INS1_16FlashAttnFwdSm90INS1_25CollectiveMainloopFwdSm90ILi2EN4cute5tupleIJNS5_1CILi1EEES8_S8_EEENS6_IJNS7_ILi64EEESA_SA_EEELi512ENS_6half_tEfNS_4arch4Sm90ELb0ELb1ELb1ELb1ELb1ELb1ELb0ELb0ELb0ELb1ELb0ELb0EEENS1_21CollectiveEpilogueFwdINS6_IJSA_NS7_ILi512EEESA_EEES9_SC_SE_Li256ELb1ELb1ELb0ELb0EEENS1_36VarlenDynamicPersistentTileSchedulerILi64ELi64ELi256ELi128ELb0ELb1ELb1ELb1ELb0ELb1EEEEEEEEEvNT_6ParamsE,"a",@progbits
	.sectionflags	@""
	.align	4
.nv.constant0._ZN7cutlass13device_kernelIN5flash11enable_sm90INS1_16FlashAttnFwdSm90INS1_25CollectiveMainloopFwdSm90ILi2EN4cute5tupleIJNS5_1CILi1EEES8_S8_EEENS6_IJNS7_ILi64EEESA_SA_EEELi512ENS_6half_tEfNS_4arch4Sm90ELb0ELb1ELb1ELb1ELb1ELb1ELb0ELb0ELb0ELb1ELb0ELb0EEENS1_21CollectiveEpilogueFwdINS6_IJSA_NS7_ILi512EEESA_EEES9_SC_SE_Li256ELb1ELb1ELb0ELb0EEENS1_36VarlenDynamicPersistentTileSchedulerILi64ELi64ELi256ELi128ELb0ELb1ELb1ELb1ELb0ELb1EEEEEEEEEvNT_6ParamsE:
	.zero		3584


//--------------------- .nv.constant0._ZN7cutlass13device_kernelIN5flash11enable_sm90INS1_16FlashAttnFwdSm90INS1_25CollectiveMainloopFwdSm90ILi2EN4cute5tupleIJNS5_1CILi1EEES8_S8_EEENS6_IJNS7_ILi64EEESA_SA_EEELi512ENS_6half_tEfNS_4arch4Sm90ELb0ELb1ELb1ELb1ELb1ELb0ELb1ELb0ELb0ELb1ELb0ELb0EEENS1_21CollectiveEpilogueFwdINS6_IJSA_NS7_ILi512EEESA_EEES9_SC_SE_Li256ELb1ELb1ELb0ELb0EEENS1_36VarlenDynamicPersistentTileSchedulerILi64ELi64ELi256ELi128ELb0ELb1ELb1ELb1ELb0ELb1EEEEEEEEEvNT_6ParamsE --------------------------
	.section	.nv.constant0._ZN7cutlass13device_kernelIN5flash11enable_sm90INS1_16FlashAttnFwdSm90INS1_25CollectiveMainloopFwdSm90ILi2EN4cute5tupleIJNS5_1CILi1EEES8_S8_EEENS6_IJNS7_ILi64EEESA_SA_EEELi512ENS_6half_tEfNS_4arch4Sm90ELb0ELb1ELb1ELb1ELb1ELb0ELb1ELb0ELb0ELb1ELb0ELb0EEENS1_21CollectiveEpilogueFwdINS6_IJSA_NS7_ILi512EEESA_EEES9_SC_SE_Li256ELb1ELb1ELb0ELb0EEENS1_36VarlenDynamicPersistentTileSchedulerILi64ELi64ELi256ELi128ELb0ELb1ELb1ELb1ELb0ELb1EEEEEEEEEvNT_6ParamsE,"a",@progbits
	.sectionflags	@""
	.align	4
.nv.constant0._ZN7cutlass13device_kernelIN5flash11enable_sm90INS1_16FlashAttnFwdSm90INS1_25CollectiveMainloopFwdSm90ILi2EN4cute5tupleIJNS5_1CILi1EEES8_S8_EEENS6_IJNS7_ILi64EEESA_SA_EEELi512ENS_6half_tEfNS_4arch4Sm90ELb0ELb1ELb1ELb1ELb1ELb0ELb1ELb0ELb0ELb1ELb0ELb0EEENS1_21CollectiveEpilogueFwdINS6_IJSA_NS7_ILi512EEESA_EEES9_SC_SE_Li256ELb1ELb1ELb0ELb0EEENS1_36VarlenDynamicPersistentTileSchedulerILi64ELi64ELi256ELi128ELb0ELb1ELb1ELb1ELb0ELb1EEEEEEEEEvNT_6ParamsE:
	.zero		3840


//--------------------- .nv.constant0._ZN7cutlass13device_kernelIN5flash11enable_sm90INS1_16FlashAttnFwdSm90INS1_25CollectiveMainloopFwdSm90ILi2EN4cute5tupleIJNS5_1CILi1EEES8_S8_EEENS6_IJNS7_ILi64EEESA_SA_EEELi512ENS_6half_tEfNS_4arch4Sm90ELb0ELb1ELb1ELb1ELb1ELb1ELb1ELb0ELb0ELb1ELb0ELb0EEENS1_21CollectiveEpilogueFwdINS6_IJSA_NS7_ILi512EEESA_EEES9_SC_SE_Li256ELb1ELb1ELb0ELb0EEENS1_36VarlenDynamicPersistentTileSchedulerILi64ELi64ELi256ELi128ELb0ELb1ELb1ELb1ELb0ELb1EEEEEEEEEvNT_6ParamsE --------------------------
	.section	.nv.constant0._ZN7cutlass13device_kernelIN5flash11enable_sm90INS1_16FlashAttnFwdSm90INS1_25CollectiveMainloopFwdSm90ILi2EN4cute5tupleIJNS5_1CILi1EEES8_S8_EEENS6_IJNS7_ILi64EEESA_SA_EEELi512ENS_6half_tEfNS_4arch4Sm90ELb0ELb1ELb1ELb1ELb1ELb1ELb1ELb0ELb0ELb1ELb0ELb0EEENS1_21CollectiveEpilogueFwdINS6_IJSA_NS7_ILi512EEESA_EEES9_SC_SE_Li256ELb1ELb1ELb0ELb0EEENS1_36VarlenDynamicPersistentTileSchedulerILi64ELi64ELi256ELi128ELb0ELb1ELb1ELb1ELb0ELb1EEEEEEEEEvNT_6ParamsE,"a",@progbits
	.sectionflags	@""
	.align	4
.nv.constant0._ZN7cutlass13device_kernelIN5flash11enable_sm90INS1_16FlashAttnFwdSm90INS1_25CollectiveMainloopFwdSm90ILi2EN4cute5tupleIJNS5_1CILi1EEES8_S8_EEENS6_IJNS7_ILi64EEESA_SA_EEELi512ENS_6half_tEfNS_4arch4Sm90ELb0ELb1ELb1ELb1ELb1ELb1ELb1ELb0ELb0ELb1ELb0ELb0EEENS1_21CollectiveEpilogueFwdINS6_IJSA_NS7_ILi512EEESA_EEES9_SC_SE_Li256ELb1ELb1ELb0ELb0EEENS1_36VarlenDynamicPersistentTileSchedulerILi64ELi64ELi256ELi128ELb0ELb1ELb1ELb1ELb0ELb1EEEEEEEEEvNT_6ParamsE:
	.zero		3840


//--------------------- .nv.constant0._ZN7cutlass13device_kernelIN5flash11enable_sm90INS1_16FlashAttnFwdSm90INS1_25CollectiveMainloopFwdSm90ILi2EN4cute5tupleIJNS5_1CILi1EEES8_S8_EEENS6_IJNS7_ILi64EEESA_SA_EEELi512ENS_6half_tEfNS_4arch4Sm90ELb1ELb0ELb1ELb0ELb1ELb0ELb0ELb0ELb0ELb1ELb0ELb0EEENS1_21CollectiveEpilogueFwdINS6_IJSA_NS7_ILi512EEESA_EEES9_SC_SE_Li256ELb0ELb1ELb0ELb0EEENS1_30DynamicPersistentTileSchedulerILi256ELi128ELb0ELb1ELb1EEEEEEEEEvNT_6ParamsE --------------------------
	.section	.nv.constant0._ZN7cutlass13device_kernelIN5flash11enable_sm90INS1_16FlashAttnFwdSm90INS1_25CollectiveMainloopFwdSm90ILi2EN4cute5tupleIJNS5_1CILi1EEES8_S8_EEENS6_IJNS7_ILi64EEESA_SA_EEELi512ENS_6half_tEfNS_4arch4Sm90ELb1ELb0ELb1ELb0ELb1ELb0ELb0ELb0ELb0ELb1ELb0ELb0EEENS1_21CollectiveEpilogueFwdINS6_IJSA_NS7_ILi512EEESA_EEES9_SC_SE_Li256ELb0ELb1ELb0ELb0EEENS1_30DynamicPersistentTileSchedulerILi256ELi128ELb0ELb1ELb1EEEEEEEEEvNT_6ParamsE,"a",@progbits
	.sectionflags	@""
	.align	4
.nv.constant0._ZN7cutlass13device_kernelIN5flash11enable_sm90INS1_16FlashAttnFwdSm90INS1_25CollectiveMainloopFwdSm90ILi2EN4cute5tupleIJNS5_1CILi1EEES8_S8_EEENS6_IJNS7_ILi64EEESA_SA_EEELi512ENS_6half_tEfNS_4arch4Sm90ELb1ELb0ELb1ELb0ELb1ELb0ELb0ELb0ELb0ELb1ELb0ELb0EEENS1_21CollectiveEpilogueFwdINS6_IJSA_NS7_ILi512EEESA_EEES9_SC_SE_Li256ELb0ELb1ELb0ELb0EEENS1_30DynamicPersistentTileSchedulerILi256ELi128ELb0ELb1ELb1EEEEEEEEEvNT_6ParamsE:
	.zero		3584


//--------------------- .nv.constant0._ZN7cutlass13device_kernelIN5flash11enable_sm90INS1_16FlashAttnFwdSm90INS1_25CollectiveMainloopFwdSm90ILi2EN4cute5tupleIJNS5_1CILi1EEES8_S8_EEENS6_IJNS7_ILi64EEESA_SA_EEELi512ENS_6half_tEfNS_4arch4Sm90ELb1ELb0ELb1ELb0ELb1ELb0ELb1ELb0ELb0ELb1ELb0ELb0EEENS1_21CollectiveEpilogueFwdINS6_IJSA_NS7_ILi512EEESA_EEES9_SC_SE_Li256ELb0ELb1ELb0ELb0EEENS1_30DynamicPersistentTileSchedulerILi256ELi128ELb0ELb1ELb1EEEEEEEEEvNT_6ParamsE --------------------------
	.section	.nv.constant0._ZN7cutlass13device_kernelIN5flash11enable_sm90INS1_16FlashAttnFwdSm90INS1_25CollectiveMainloopFwdSm90ILi2EN4cute5tupleIJNS5_1CILi1EEES8_S8_EEENS6_IJNS7_ILi64EEESA_SA_EEELi512ENS_6half_tEfNS_4arch4Sm90ELb1ELb0ELb1ELb0ELb1ELb0ELb1ELb0ELb0ELb1ELb0ELb0EEENS1_21CollectiveEpilogueFwdINS6_IJSA_NS7_ILi512EEESA_EEES9_SC_SE_Li256ELb0ELb1ELb0ELb0EEENS1_30DynamicPersistentTileSchedulerILi256ELi128ELb0ELb1ELb1EEEEEEEEEvNT_6ParamsE,"a",@progbits
	.sectionflags	@""
	.align	4
.nv.constant0._ZN7cutlass13device_kernelIN5flash11enable_sm90INS1_16FlashAttnFwdSm90INS1_25CollectiveMainloopFwdSm90ILi2EN4cute5tupleIJNS5_1CILi1EEES8_S8_EEENS6_IJNS7_ILi64EEESA_SA_EEELi512ENS_6half_tEfNS_4arch4Sm90ELb1ELb0ELb1ELb0ELb1ELb0ELb1ELb0ELb0ELb1ELb0ELb0EEENS1_21CollectiveEpilogueFwdINS6_IJSA_NS7_ILi512EEESA_EEES9_SC_SE_Li256ELb0ELb1ELb0ELb0EEENS1_30DynamicPersistentTileSchedulerILi256ELi128ELb0ELb1ELb1EEEEEEEEEvNT_6ParamsE:
	.zero		3840


//--------------------- .nv.constant0._ZN7cutlass13device_kernelIN5flash11enable_sm90INS1_16FlashAttnFwdSm90INS1_25CollectiveMainloopFwdSm90ILi2EN4cute5tupleIJNS5_1CILi1EEES8_S8_EEENS6_IJNS7_ILi64EEESA_SA_EEELi512ENS_6half_tEfNS_4arch4Sm90ELb1ELb0ELb1ELb1ELb1ELb0ELb0ELb0ELb0ELb1ELb0ELb0EEENS1_21CollectiveEpilogueFwdINS6_IJSA_NS7_ILi512EEESA_EEES9_SC_SE_Li256ELb1ELb1ELb0ELb0EEENS1_36VarlenDynamicPersistentTileSchedulerILi64ELi64ELi256ELi128ELb0ELb1ELb1ELb1ELb1ELb1EEEEEEEEEvNT_6ParamsE --------------------------
	.section	.nv.constant0._ZN7cutlass13device_kernelIN5flash11enable_sm90INS1_16FlashAttnFwdSm90INS1_25CollectiveMainloopFwdSm90ILi2EN4cute5tupleIJNS5_1CILi1EEES8_S8_EEENS6_IJNS7_ILi64EEESA_SA_EEELi512ENS_6half_tEfNS_4arch4Sm90ELb1ELb0ELb1ELb1ELb1ELb0ELb0ELb0ELb0ELb1ELb0ELb0EEENS1_21CollectiveEpilogueFwdINS6_IJSA_NS7_ILi512EEESA_EEES9_SC_SE_Li256ELb1ELb1ELb0ELb0EEENS1_36VarlenDynamicPersistentTileSchedulerILi64ELi64ELi256ELi128ELb0ELb1ELb1ELb1ELb1ELb1EEEEEEEEEvNT_6ParamsE,"a",@progbits
	.sectionflags	@""
	.align	4
.nv.constant0._ZN7cutlass13device_kernelIN5flash11enable_sm90INS1_16FlashAttnFwdSm90INS1_25CollectiveMainloopFwdSm90ILi2EN4cute5tupleIJNS5_1CILi1EEES8_S8_EEENS6_IJNS7_ILi64EEESA_SA_EEELi512ENS_6half_tEfNS_4arch4Sm90ELb1ELb0ELb1ELb1ELb1ELb0ELb0ELb0ELb0ELb1ELb0ELb0EEENS1_21CollectiveEpilogueFwdINS6_IJSA_NS7_ILi512EEESA_EEES9_SC_SE_Li256ELb1ELb1ELb0ELb0EEENS1_36VarlenDynamicPersistentTileSchedulerILi64ELi64ELi256ELi128ELb0ELb1ELb1ELb1ELb1ELb1EEEEEEEEEvNT_6ParamsE:
	.zero		3584


//--------------------- .nv.constant0._ZN7cutlass13device_kernelIN5flash11enable_sm90INS1_16FlashAttnFwdSm90INS1_25CollectiveMainloopFwdSm90ILi2EN4cute5tupleIJNS5_1CILi1EEES8_S8_EEENS6_IJNS7_ILi64EEESA_SA_EEELi512ENS_6half_tEfNS_4arch4Sm90ELb1ELb0ELb1ELb1ELb1ELb1ELb0ELb0ELb0ELb1ELb0ELb0EEENS1_21CollectiveEpilogueFwdINS6_IJSA_NS7_ILi512EEESA_EEES9_SC_SE_Li256ELb1ELb1ELb0ELb0EEENS1_36VarlenDynamicPersistentTileSchedulerILi64ELi64ELi256ELi128ELb0ELb1ELb1ELb1ELb1ELb1EEEEEEEEEvNT_6ParamsE --------------------------
	.section	.nv.constant0._ZN7cutlass13device_kernelIN5flash11enable_sm90INS1_16FlashAttnFwdSm90INS1_25CollectiveMainloopFwdSm90ILi2EN4cute5tupleIJNS5_1CILi1EEES8_S8_EEENS6_IJNS7_ILi64EEESA_SA_EEELi512ENS_6half_tEfNS_4arch4Sm90ELb1ELb0ELb1ELb1ELb1ELb1ELb0ELb0ELb0ELb1ELb0ELb0EEENS1_21CollectiveEpilogueFwdINS6_IJSA_NS7_ILi512EEESA_EEES9_SC_SE_Li256ELb1ELb1ELb0ELb0EEENS1_36VarlenDynamicPersistentTileSchedulerILi64ELi64ELi256ELi128ELb0ELb1ELb1ELb1ELb1ELb1EEEEEEEEEvNT_6ParamsE,"a",@progbits
	.sectionflags	@""
	.align	4
.nv.constant0._ZN7cutlass13device_kernelIN5flash11enable_sm90INS1_16FlashAttnFwdSm90INS1_25CollectiveMainloopFwdSm90ILi2EN4cute5tupleIJNS5_1CILi1EEES8_S8_EEENS6_IJNS7_ILi64EEESA_SA_EEELi512ENS_6half_tEfNS_4arch4Sm90ELb1ELb0ELb1ELb1ELb1ELb1ELb0ELb0ELb0ELb1ELb0ELb0EEENS1_21CollectiveEpilogueFwdINS6_IJSA_NS7_ILi512EEESA_EEES9_SC_SE_Li256ELb1ELb1ELb0ELb0EEENS1_36VarlenDynamicPersistentTileSchedulerILi64ELi64ELi256ELi128ELb0ELb1ELb1ELb1ELb1ELb1EEEEEEEEEvNT_6ParamsE:
	.zero		3584


//--------------------- .nv.constant0._ZN7cutlass13device_kernelIN5flash11enable_sm90INS1_16FlashAttnFwdSm90INS1_25CollectiveMainloopFwdSm90ILi2EN4cute5tupleIJNS5_1CILi1EEES8_S8_EEENS6_IJNS7_ILi64EEESA_SA_EEELi512ENS_6half_tEfNS_4arch4Sm90ELb1ELb0ELb1ELb1ELb1ELb0ELb1ELb0ELb0ELb1ELb0ELb0EEENS1_21CollectiveEpilogueFwdINS6_IJSA_NS7_ILi512EEESA_EEES9_SC_SE_Li256ELb1ELb1ELb0ELb0EEENS1_36VarlenDynamicPersistentTileSchedulerILi64ELi64ELi256ELi128ELb0ELb1ELb1ELb1ELb1ELb1EEEEEEEEEvNT_6ParamsE --------------------------
	.section	.nv.constant0._ZN7cutlass13device_kernelIN5flash11enable_sm90INS1_16FlashAttnFwdSm90INS1_25CollectiveMainloopFwdSm90ILi2EN4cute5tupleIJNS5_1CILi1EEES8_S8_EEENS6_IJNS7_ILi64EEESA_SA_EEELi512ENS_6half_tEfNS_4arch4Sm90ELb1ELb0ELb1ELb1ELb1ELb0ELb1ELb0ELb0ELb1ELb0ELb0EEENS1_21CollectiveEpilogueFwdINS6_IJSA_NS7_ILi512EEESA_EEES9_SC_SE_Li256ELb1ELb1ELb0ELb0EEENS1_36VarlenDynamicPersistentTileSchedulerILi64ELi64ELi256ELi128ELb0ELb1ELb1ELb1ELb1ELb1EEEEEEEEEvNT_6ParamsE,"a",@progbits
	.sectionflags	@""
	.align	4
.nv.constant0._ZN7cutlass13device_kernelIN5flash11enable_sm90INS1_16FlashAttnFwdSm90INS1_25CollectiveMainloopFwdSm90ILi2EN4cute5tupleIJNS5_1CILi1EEES8_S8_EEENS6_IJNS7_ILi64EEESA_SA_EEELi512ENS_6half_tEfNS_4arch4Sm90ELb1ELb0ELb1ELb1ELb1ELb0ELb1ELb0ELb0ELb1ELb0ELb0EEENS1_21CollectiveEpilogueFwdINS6_IJSA_NS7_ILi512EEESA_EEES9_SC_SE_Li256ELb1ELb1ELb0ELb0EEENS1_36VarlenDynamicPersistentTileSchedulerILi64ELi64ELi256ELi128ELb0ELb1ELb1ELb1ELb1ELb1EEEEEEEEEvNT_6ParamsE:
	.zero		3840


//--------------------- .nv.constant0._ZN7cutlass13device_kernelIN5flash11enable_sm90INS1_16FlashAttnFwdSm90INS1_25CollectiveMainloopFwdSm90ILi2EN4cute5tupleIJNS5_1CILi1EEES8_S8_EEENS6_IJNS7_ILi64EEESA_SA_EEELi512ENS_6half_tEfNS_4arch4Sm90ELb1ELb0ELb1ELb1ELb1ELb1ELb1ELb0ELb0ELb1ELb0ELb0EEENS1_21CollectiveEpilogueFwdINS6_IJSA_NS7_ILi512EEESA_EEES9_SC_SE_Li256ELb1ELb1ELb0ELb0EEENS1_36VarlenDynamicPersistentTileSchedulerILi64ELi64ELi256ELi128ELb0ELb1ELb1ELb1ELb1ELb1EEEEEEEEEvNT_6ParamsE --------------------------
	.section	.nv.constant0._ZN7cutlass13device_kernelIN5flash11enable_sm90INS1_16FlashAttnFwdSm90INS1_25CollectiveMainloopFwdSm90ILi2EN4cute5tupleIJNS5_1CILi1EEES8_S8_EEENS6_IJNS7_ILi64EEESA_SA_EEELi512ENS_6half_tEfNS_4arch4Sm90ELb1ELb0ELb1ELb1ELb1ELb1ELb1ELb0ELb0ELb1ELb0ELb0EEENS1_21CollectiveEpilogueFwdINS6_IJSA_NS7_ILi512EEESA_EEES9_SC_SE_Li256ELb1ELb1ELb0ELb0EEENS1_36VarlenDynamicPersistentTileSchedulerILi64ELi64ELi256ELi128ELb0ELb1ELb1ELb1ELb1ELb1EEEEEEEEEvNT_6ParamsE,"a",@progbits
	.sectionflags	@""
	.align	4
.nv.constant0._ZN7cutlass13device_kernelIN5flash11enable_sm90INS1_16FlashAttnFwdSm90INS1_25CollectiveMainloopFwdSm90ILi2EN4cute5tupleIJNS5_1CILi1EEES8_S8_EEENS6_IJNS7_ILi64EEESA_SA_EEELi512ENS_6half_tEfNS_4arch4Sm90ELb1ELb0ELb1ELb1ELb1ELb1ELb1ELb0ELb0ELb1ELb0ELb0EEENS1_21CollectiveEpilogueFwdINS6_IJSA_NS7_ILi512EEESA_EEES9_SC_SE_Li256ELb1ELb1ELb0ELb0EEENS1_36VarlenDynamicPersistentTileSchedulerILi64ELi64ELi256ELi128ELb0ELb1ELb1ELb1ELb1ELb1EEEEEEEEEvNT_6ParamsE:
	.zero		3840


//--------------------- SYMBOLS --------------------------

	.type		.nv.reservedSmem.offset0,@object
	.size		.nv.reservedSmem.offset0,0x4
